	.target	sm_100a

	.elftype	@"ET_EXEC"


//--------------------- .note.nv.tkinfo           --------------------------
	.section	.note.nv.tkinfo,"",@"SHT_NOTE"
	.sectionflags	@"SHF_NOTE_NV_TKINFO"
	.tkinfo
        /*0018*/ 	.word	0x00000002
        /*0030*/ 	.string	""
        /*0030*/ 	.string	"ptxas"
        /*0030*/ 	.string	"Cuda compilation tools, release 13.0, V13.0.88"
        /*0030*/ 	.string	"Build cuda_13.0.r13.0/compiler.36424714_0"
        /*0030*/ 	.string	"-arch sm_100a -m 64 "



//--------------------- .note.nv.cuinfo           --------------------------
	.section	.note.nv.cuinfo,"",@"SHT_NOTE"
	.sectionflags	@"SHF_NOTE_NV_CUINFO"
        /*0018*/ 	.short	0x0002
        /*001a*/ 	.short	0x0064
        /*001c*/ 	.short	0x0082
	.zero		2


//--------------------- .nv.info                  --------------------------
	.section	.nv.info,"",@"SHT_CUDA_INFO"
	.align	4


	//----- nvinfo : EIATTR_REGCOUNT
	.align		4
        /*0000*/ 	.byte	0x04, 0x2f
        /*0002*/ 	.short	(.L_19 - .L_18)
	.align		4
.L_18:
        /*0004*/ 	.word	index@(_ZN7cutlass13device_kernelINS_4gemm6kernel13GemmUniversalIN4cute5tupleIJiiiiEEENS1_10collective13CollectiveMmaINS1_35MainloopSm100TmaUmmaWarpSpecializedILi8ELi2ELi4ENS5_IJNS4_1CILi2EEESB_NSA_ILi1EEEEEEEENS5_IJNSA_ILi64EEENSA_ILi128EEENSA_ILi32EEEEEENS_10tfloat32_tENS5_IJlSC_lEEESJ_SK_NS4_8TiledMMAINS4_8MMA_AtomIJNS4_17SM100_MMA_TF32_SSISJ_SJ_fLi64ELi128ELNS4_4UMMA5MajorE0ELSP_0ELNSO_7ScaleInE0ELSQ_0EEEEEENS4_6LayoutINS5_IJSC_SC_SC_EEENS5_IJNSA_ILi0EEESV_SV_EEEEENS5_IJNS4_10UnderscoreESY_SY_EEEEENS4_23SM90_TMA_LOAD_MULTICASTENS4_14ComposedLayoutINS4_7SwizzleILi3ELi4ELi3EEENS4_18smem_ptr_flag_bitsILi32EEENST_INS5_IJNSA_ILi8EEESH_EEENS5_IJSH_SC_EEEEEEEvNS4_8identityES11_S1B_vS1C_EENS_8epilogue10collective18CollectiveEpilogueINS1E_23Sm100TmaWarpSpecializedILi4ELi2ELi16ELb1ELb0EEEJSI_NS5_IJNST_ISF_SC_EENST_ISH_SC_EEEEESJ_SK_SJ_SK_NS1E_6fusion15FusionCallbacksIS1I_NS1M_17LinearCombinationISJ_fSJ_fLNS_15FloatRoundStyleE2EEESI_S1L_JEEENS4_5SM1004TMEM4LOAD26SM100_TMEM_LOAD_16dp128b8xENS4_13SM90_TMA_LOADES1B_NS4_17SM75_U32x4_LDSM_NENS4_14SM90_TMA_STOREES1B_NS4_17SM90_U32x4_STSM_NENS4_39AutoVectorizingCopyWithAssumedAlignmentILi128EEEEEEvvEEEEvNT_6ParamsE)
        /*0008*/ 	.word	0x0000005f


	//----- nvinfo : EIATTR_FRAME_SIZE
	.align		4
.L_19:
        /*000c*/ 	.byte	0x04, 0x11
        /*000e*/ 	.short	(.L_21 - .L_20)
	.align		4
.L_20:
        /*0010*/ 	.word	index@($__internal_2_$__cuda_sm10x_tcgen05_guardrail_trap_unallocated_columns_being_dealloced)
        /*0014*/ 	.word	0x00000000


	//----- nvinfo : EIATTR_FRAME_SIZE
	.align		4
.L_21:
        /*0018*/ 	.byte	0x04, 0x11
        /*001a*/ 	.short	(.L_23 - .L_22)
	.align		4
.L_22:
        /*001c*/ 	.word	index@($__internal_1_$__cuda_sm10x_tcgen05_guardrail_trap_phase_invalid_during_alloc)
        /*0020*/ 	.word	0x00000000


	//----- nvinfo : EIATTR_FRAME_SIZE
	.align		4
.L_23:
        /*0024*/ 	.byte	0x04, 0x11
        /*0026*/ 	.short	(.L_25 - .L_24)
	.align		4
.L_24:
        /*0028*/ 	.word	index@($__internal_0_$__cuda_sm10x_tcgen05_guardrail_trap_col_being_dealloced_not_returned_by_alloc)
        /*002c*/ 	.word	0x00000000


	//----- nvinfo : EIATTR_FRAME_SIZE
	.align		4
.L_25:
        /*0030*/ 	.byte	0x04, 0x11
        /*0032*/ 	.short	(.L_27 - .L_26)
	.align		4
.L_26:
        /*0034*/ 	.word	index@(_ZN7cutlass13device_kernelINS_4gemm6kernel13GemmUniversalIN4cute5tupleIJiiiiEEENS1_10collective13CollectiveMmaINS1_35MainloopSm100TmaUmmaWarpSpecializedILi8ELi2ELi4ENS5_IJNS4_1CILi2EEESB_NSA_ILi1EEEEEEEENS5_IJNSA_ILi64EEENSA_ILi128EEENSA_ILi32EEEEEENS_10tfloat32_tENS5_IJlSC_lEEESJ_SK_NS4_8TiledMMAINS4_8MMA_AtomIJNS4_17SM100_MMA_TF32_SSISJ_SJ_fLi64ELi128ELNS4_4UMMA5MajorE0ELSP_0ELNSO_7ScaleInE0ELSQ_0EEEEEENS4_6LayoutINS5_IJSC_SC_SC_EEENS5_IJNSA_ILi0EEESV_SV_EEEEENS5_IJNS4_10UnderscoreESY_SY_EEEEENS4_23SM90_TMA_LOAD_MULTICASTENS4_14ComposedLayoutINS4_7SwizzleILi3ELi4ELi3EEENS4_18smem_ptr_flag_bitsILi32EEENST_INS5_IJNSA_ILi8EEESH_EEENS5_IJSH_SC_EEEEEEEvNS4_8identityES11_S1B_vS1C_EENS_8epilogue10collective18CollectiveEpilogueINS1E_23Sm100TmaWarpSpecializedILi4ELi2ELi16ELb1ELb0EEEJSI_NS5_IJNST_ISF_SC_EENST_ISH_SC_EEEEESJ_SK_SJ_SK_NS1E_6fusion15FusionCallbacksIS1I_NS1M_17LinearCombinationISJ_fSJ_fLNS_15FloatRoundStyleE2EEESI_S1L_JEEENS4_5SM1004TMEM4LOAD26SM100_TMEM_LOAD_16dp128b8xENS4_13SM90_TMA_LOADES1B_NS4_17SM75_U32x4_LDSM_NENS4_14SM90_TMA_STOREES1B_NS4_17SM90_U32x4_STSM_NENS4_39AutoVectorizingCopyWithAssumedAlignmentILi128EEEEEEvvEEEEvNT_6ParamsE)
        /*0038*/ 	.word	0x00000000


	//----- nvinfo : EIATTR_MIN_STACK_SIZE
	.align		4
.L_27:
        /*003c*/ 	.byte	0x04, 0x12
        /*003e*/ 	.short	(.L_29 - .L_28)
	.align		4
.L_28:
        /*0040*/ 	.word	index@(_ZN7cutlass13device_kernelINS_4gemm6kernel13GemmUniversalIN4cute5tupleIJiiiiEEENS1_10collective13CollectiveMmaINS1_35MainloopSm100TmaUmmaWarpSpecializedILi8ELi2ELi4ENS5_IJNS4_1CILi2EEESB_NSA_ILi1EEEEEEEENS5_IJNSA_ILi64EEENSA_ILi128EEENSA_ILi32EEEEEENS_10tfloat32_tENS5_IJlSC_lEEESJ_SK_NS4_8TiledMMAINS4_8MMA_AtomIJNS4_17SM100_MMA_TF32_SSISJ_SJ_fLi64ELi128ELNS4_4UMMA5MajorE0ELSP_0ELNSO_7ScaleInE0ELSQ_0EEEEEENS4_6LayoutINS5_IJSC_SC_SC_EEENS5_IJNSA_ILi0EEESV_SV_EEEEENS5_IJNS4_10UnderscoreESY_SY_EEEEENS4_23SM90_TMA_LOAD_MULTICASTENS4_14ComposedLayoutINS4_7SwizzleILi3ELi4ELi3EEENS4_18smem_ptr_flag_bitsILi32EEENST_INS5_IJNSA_ILi8EEESH_EEENS5_IJSH_SC_EEEEEEEvNS4_8identityES11_S1B_vS1C_EENS_8epilogue10collective18CollectiveEpilogueINS1E_23Sm100TmaWarpSpecializedILi4ELi2ELi16ELb1ELb0EEEJSI_NS5_IJNST_ISF_SC_EENST_ISH_SC_EEEEESJ_SK_SJ_SK_NS1E_6fusion15FusionCallbacksIS1I_NS1M_17LinearCombinationISJ_fSJ_fLNS_15FloatRoundStyleE2EEESI_S1L_JEEENS4_5SM1004TMEM4LOAD26SM100_TMEM_LOAD_16dp128b8xENS4_13SM90_TMA_LOADES1B_NS4_17SM75_U32x4_LDSM_NENS4_14SM90_TMA_STOREES1B_NS4_17SM90_U32x4_STSM_NENS4_39AutoVectorizingCopyWithAssumedAlignmentILi128EEEEEEvvEEEEvNT_6ParamsE)
        /*0044*/ 	.word	0x00000000
.L_29:


//--------------------- .nv.compat                --------------------------
	.section	.nv.compat,"",@"SHT_CUDA_COMPAT_INFO"
	.align	4
        /*0000*/ 	.byte	0x02, 0x09, 0x01, 0x00, 0x02, 0x02, 0x02, 0x00, 0x02, 0x05, 0x05, 0x00, 0x03, 0x07, 0x01, 0x01
        /*0010*/ 	.byte	0x02, 0x03, 0x01, 0x00, 0x02, 0x06, 0x01, 0x00, 0x04, 0x0b, 0x08, 0x00, 0x09, 0x00, 0x00, 0x00
        /*0020*/ 	.byte	0x00, 0x00, 0x00, 0x00


//--------------------- .nv.info._ZN7cutlass13device_kernelINS_4gemm6kernel13GemmUniversalIN4cute5tupleIJiiiiEEENS1_10collective13CollectiveMmaINS1_35MainloopSm100TmaUmmaWarpSpecializedILi8ELi2ELi4ENS5_IJNS4_1CILi2EEESB_NSA_ILi1EEEEEEEENS5_IJNSA_ILi64EEENSA_ILi128EEENSA_ILi32EEEEEENS_10tfloat32_tENS5_IJlSC_lEEESJ_SK_NS4_8TiledMMAINS4_8MMA_AtomIJNS4_17SM100_MMA_TF32_SSISJ_SJ_fLi64ELi128ELNS4_4UMMA5MajorE0ELSP_0ELNSO_7ScaleInE0ELSQ_0EEEEEENS4_6LayoutINS5_IJSC_SC_SC_EEENS5_IJNSA_ILi0EEESV_SV_EEEEENS5_IJNS4_10UnderscoreESY_SY_EEEEENS4_23SM90_TMA_LOAD_MULTICASTENS4_14ComposedLayoutINS4_7SwizzleILi3ELi4ELi3EEENS4_18smem_ptr_flag_bitsILi32EEENST_INS5_IJNSA_ILi8EEESH_EEENS5_IJSH_SC_EEEEEEEvNS4_8identityES11_S1B_vS1C_EENS_8epilogue10collective18CollectiveEpilogueINS1E_23Sm100TmaWarpSpecializedILi4ELi2ELi16ELb1ELb0EEEJSI_NS5_IJNST_ISF_SC_EENST_ISH_SC_EEEEESJ_SK_SJ_SK_NS1E_6fusion15FusionCallbacksIS1I_NS1M_17LinearCombinationISJ_fSJ_fLNS_15FloatRoundStyleE2EEESI_S1L_JEEENS4_5SM1004TMEM4LOAD26SM100_TMEM_LOAD_16dp128b8xENS4_13SM90_TMA_LOADES1B_NS4_17SM75_U32x4_LDSM_NENS4_14SM90_TMA_STOREES1B_NS4_17SM90_U32x4_STSM_NENS4_39AutoVectorizingCopyWithAssumedAlignmentILi128EEEEEEvvEEEEvNT_6ParamsE --------------------------
	.section	.nv.info._ZN7cutlass13device_kernelINS_4gemm6kernel13GemmUniversalIN4cute5tupleIJiiiiEEENS1_10collective13CollectiveMmaINS1_35MainloopSm100TmaUmmaWarpSpecializedILi8ELi2ELi4ENS5_IJNS4_1CILi2EEESB_NSA_ILi1EEEEEEEENS5_IJNSA_ILi64EEENSA_ILi128EEENSA_ILi32EEEEEENS_10tfloat32_tENS5_IJlSC_lEEESJ_SK_NS4_8TiledMMAINS4_8MMA_AtomIJNS4_17SM100_MMA_TF32_SSISJ_SJ_fLi64ELi128ELNS4_4UMMA5MajorE0ELSP_0ELNSO_7ScaleInE0ELSQ_0EEEEEENS4_6LayoutINS5_IJSC_SC_SC_EEENS5_IJNSA_ILi0EEESV_SV_EEEEENS5_IJNS4_10UnderscoreESY_SY_EEEEENS4_23SM90_TMA_LOAD_MULTICASTENS4_14ComposedLayoutINS4_7SwizzleILi3ELi4ELi3EEENS4_18smem_ptr_flag_bitsILi32EEENST_INS5_IJNSA_ILi8EEESH_EEENS5_IJSH_SC_EEEEEEEvNS4_8identityES11_S1B_vS1C_EENS_8epilogue10collective18CollectiveEpilogueINS1E_23Sm100TmaWarpSpecializedILi4ELi2ELi16ELb1ELb0EEEJSI_NS5_IJNST_ISF_SC_EENST_ISH_SC_EEEEESJ_SK_SJ_SK_NS1E_6fusion15FusionCallbacksIS1I_NS1M_17LinearCombinationISJ_fSJ_fLNS_15FloatRoundStyleE2EEESI_S1L_JEEENS4_5SM1004TMEM4LOAD26SM100_TMEM_LOAD_16dp128b8xENS4_13SM90_TMA_LOADES1B_NS4_17SM75_U32x4_LDSM_NENS4_14SM90_TMA_STOREES1B_NS4_17SM90_U32x4_STSM_NENS4_39AutoVectorizingCopyWithAssumedAlignmentILi128EEEEEEvvEEEEvNT_6ParamsE,"",@"SHT_CUDA_INFO"
	.sectionflags	@""
	.align	4


	//----- nvinfo : EIATTR_CUDA_API_VERSION
	.align		4
        /*0000*/ 	.byte	0x04, 0x37
        /*0002*/ 	.short	(.L_31 - .L_30)
.L_30:
        /*0004*/ 	.word	0x00000082


	//----- nvinfo : EIATTR_KPARAM_INFO
	.align		4
.L_31:
        /*0008*/ 	.byte	0x04, 0x17
        /*000a*/ 	.short	(.L_33 - .L_32)
.L_32:
        /*000c*/ 	.word	0x00000000
        /*0010*/ 	.short	0x0000
        /*0012*/ 	.short	0x0000
        /*0014*/ 	.byte	0x00, 0xf0, 0x01, 0x20


	//----- nvinfo : EIATTR_AT_ENTRY_FRAGMENTS
	.align		4
.L_33:
        /*0018*/ 	.byte	0x04, 0x4f
        /*001a*/ 	.short	(.L_35 - .L_34)


	//   ....[0]....
.L_34:
        /*001c*/ 	.word	0x00000006


	//----- nvinfo : EIATTR_RESERVED_SMEM_USED
	.align		4
.L_35:
        /*0020*/ 	.byte	0x01, 0x41
	.zero		2


	//----- nvinfo : EIATTR_SPARSE_MMA_MASK
	.align		4
        /*0024*/ 	.byte	0x03, 0x50
        /*0026*/ 	.short	0x0000


	//----- nvinfo : EIATTR_TCGEN05_1CTA_USED
	.align		4
        /*0028*/ 	.byte	0x01, 0x51
	.zero		2


	//----- nvinfo : EIATTR_MAXREG_COUNT
	.align		4
        /*002c*/ 	.byte	0x03, 0x1b
        /*002e*/ 	.short	0x00ff


	//----- nvinfo : EIATTR_NUM_BARRIERS
	.align		4
        /*0030*/ 	.byte	0x02, 0x4c
        /*0032*/ 	.byte	0x07
	.zero		1


	//----- nvinfo : EIATTR_EXTERNS
	.align		4
        /*0034*/ 	.byte	0x04, 0x0f
        /*0036*/ 	.short	(.L_37 - .L_36)


	//   ....[0]....
	.align		4
.L_36:
        /*0038*/ 	.word	index@(__assertfail)


	//----- nvinfo : EIATTR_MERCURY_ISA_VERSION
	.align		4
.L_37:
        /*003c*/ 	.byte	0x03, 0x5f
        /*003e*/ 	.short	0x0101


	//----- nvinfo : EIATTR_INT_WARP_WIDE_INSTR_OFFSETS
	.align		4
        /*0040*/ 	.byte	0x04, 0x31
        /*0042*/ 	.short	(.L_39 - .L_38)


	//   ....[0]....
.L_38:
        /*0044*/ 	.word	0x000041c0


	//   ....[1]....
        /*0048*/ 	.word	0x000041e0


	//   ....[2]....
        /*004c*/ 	.word	0x00004210


	//   ....[3]....
        /*0050*/ 	.word	0x00004d90


	//   ....[4]....
        /*0054*/ 	.word	0x00004e00


	//   ....[5]....
        /*0058*/ 	.word	0x00004ed0


	//   ....[6]....
        /*005c*/ 	.word	0x00004f50


	//   ....[7]....
        /*0060*/ 	.word	0x00005040


	//   ....[8]....
        /*0064*/ 	.word	0x000050c0


	//   ....[9]....
        /*0068*/ 	.word	0x000051a0


	//   ....[10]....
        /*006c*/ 	.word	0x00005250


	//----- nvinfo : EIATTR_COOP_GROUP_MASK_REGIDS
	.align		4
.L_39:
        /*0070*/ 	.byte	0x04, 0x29
        /*0072*/ 	.short	(.L_41 - .L_40)


	//   ....[0]....
.L_40:
        /*0074*/ 	.word	0xffffffff


	//   ....[1]....
        /*0078*/ 	.word	0xffffffff


	//   ....[2]....
        /*007c*/ 	.word	0xffffffff


	//   ....[3]....
        /*0080*/ 	.word	0xffffffff


	//   ....[4]....
        /*0084*/ 	.word	0xffffffff


	//   ....[5]....
        /*0088*/ 	.word	0xffffffff


	//   ....[6]....
        /*008c*/ 	.word	0xffffffff


	//   ....[7]....
        /*0090*/ 	.word	0xffffffff


	//   ....[8]....
        /*0094*/ 	.word	0xffffffff


	//   ....[9]....
        /*0098*/ 	.word	0xffffffff


	//   ....[10]....
        /*009c*/ 	.word	0xffffffff


	//   ....[11]....
        /*00a0*/ 	.word	0xffffffff


	//   ....[12]....
        /*00a4*/ 	.word	0xffffffff


	//   ....[13]....
        /*00a8*/ 	.word	0xffffffff


	//----- nvinfo : EIATTR_COOP_GROUP_INSTR_OFFSETS
	.align		4
.L_41:
        /*00ac*/ 	.byte	0x04, 0x28
        /*00ae*/ 	.short	(.L_43 - .L_42)


	//   ....[0]....
.L_42:
        /*00b0*/ 	.word	0x00000080


	//   ....[1]....
        /*00b4*/ 	.word	0x000004f0


	//   ....[2]....
        /*00b8*/ 	.word	0x00000750


	//   ....[3]....
        /*00bc*/ 	.word	0x000008f0


	//   ....[4]....
        /*00c0*/ 	.word	0x000009f0


	//   ....[5]....
        /*00c4*/ 	.word	0x00000b60


	//   ....[6]....
        /*00c8*/ 	.word	0x00000d00


	//   ....[7]....
        /*00cc*/ 	.word	0x00000eb0


	//   ....[8]....
        /*00d0*/ 	.word	0x00002280


	//   ....[9]....
        /*00d4*/ 	.word	0x000033b0


	//   ....[10]....
        /*00d8*/ 	.word	0x000035c0


	//   ....[11]....
        /*00dc*/ 	.word	0x000035f0


	//   ....[12]....
        /*00e0*/ 	.word	0x000040a0


	//   ....[13]....
        /*00e4*/ 	.word	0x000042d0


	//----- nvinfo : EIATTR_VRC_CTA_INIT_COUNT
	.align		4
.L_43:
        /*00e8*/ 	.byte	0x02, 0x4a
        /*00ea*/ 	.byte	0x80
	.zero		1


	//----- nvinfo : EIATTR_SYSCALL_OFFSETS
	.align		4
        /*00ec*/ 	.byte	0x04, 0x46
        /*00ee*/ 	.short	(.L_45 - .L_44)


	//   ....[0]....
.L_44:
        /*00f0*/ 	.word	0x00005ef0


	//   ....[1]....
        /*00f4*/ 	.word	0x00005fe0


	//   ....[2]....
        /*00f8*/ 	.word	0x00006850


	//   ....[3]....
        /*00fc*/ 	.word	0x00007210


	//   ....[4]....
        /*0100*/ 	.word	0x00007b80


	//   ....[5]....
        /*0104*/ 	.word	0x000084e0


	//----- nvinfo : EIATTR_MBARRIER_INSTR_OFFSETS
	.align		4
.L_45:
        /*0108*/ 	.byte	0x04, 0x39
        /*010a*/ 	.short	(.L_47 - .L_46)


	//   ....[0]....
.L_46:
        /*010c*/ 	.word	0x00000630
        /*0110*/ 	.word	0x000000ff
        /*0114*/ 	.word	0x00000000
        /*0118*/ 	.short	0x0100
        /*011a*/ 	.byte	0x04
	.zero		1


	//   ....[1]....
        /*011c*/ 	.word	0x00000640
        /*0120*/ 	.word	0x000000ff
        /*0124*/ 	.word	0x00000040
        /*0128*/ 	.short	0x0100
        /*012a*/ 	.byte	0x04
	.zero		1


	//   ....[2]....
        /*012c*/ 	.word	0x00000650
        /*0130*/ 	.word	0x000000ff
        /*0134*/ 	.word	0x00000008
        /*0138*/ 	.short	0x0100
        /*013a*/ 	.byte	0x04
	.zero		1


	//   ....[3]....
        /*013c*/ 	.word	0x00000660
        /*0140*/ 	.word	0x000000ff
        /*0144*/ 	.word	0x00000048
        /*0148*/ 	.short	0x0100
        /*014a*/ 	.byte	0x04
	.zero		1


	//   ....[4]....
        /*014c*/ 	.word	0x00000670
        /*0150*/ 	.word	0x000000ff
        /*0154*/ 	.word	0x00000010
        /*0158*/ 	.short	0x0100
        /*015a*/ 	.byte	0x04
	.zero		1


	//   ....[5]....
        /*015c*/ 	.word	0x00000680
        /*0160*/ 	.word	0x000000ff
        /*0164*/ 	.word	0x00000050
        /*0168*/ 	.short	0x0100
        /*016a*/ 	.byte	0x04
	.zero		1


	//   ....[6]....
        /*016c*/ 	.word	0x00000690
        /*0170*/ 	.word	0x000000ff
        /*0174*/ 	.word	0x00000018
        /*0178*/ 	.short	0x0100
        /*017a*/ 	.byte	0x04
	.zero		1


	//   ....[7]....
        /*017c*/ 	.word	0x000006a0
        /*0180*/ 	.word	0x000000ff
        /*0184*/ 	.word	0x00000058
        /*0188*/ 	.short	0x0100
        /*018a*/ 	.byte	0x04
	.zero		1


	//   ....[8]....
        /*018c*/ 	.word	0x000006b0
        /*0190*/ 	.word	0x000000ff
        /*0194*/ 	.word	0x00000020
        /*0198*/ 	.short	0x0100
        /*019a*/ 	.byte	0x04
	.zero		1


	//   ....[9]....
        /*019c*/ 	.word	0x000006c0
        /*01a0*/ 	.word	0x000000ff
        /*01a4*/ 	.word	0x00000060
        /*01a8*/ 	.short	0x0100
        /*01aa*/ 	.byte	0x04
	.zero		1


	//   ....[10]....
        /*01ac*/ 	.word	0x000006d0
        /*01b0*/ 	.word	0x000000ff
        /*01b4*/ 	.word	0x00000028
        /*01b8*/ 	.short	0x0100
        /*01ba*/ 	.byte	0x04
	.zero		1


	//   ....[11]....
        /*01bc*/ 	.word	0x000006e0
        /*01c0*/ 	.word	0x000000ff
        /*01c4*/ 	.word	0x00000068
        /*01c8*/ 	.short	0x0100
        /*01ca*/ 	.byte	0x04
	.zero		1


	//   ....[12]....
        /*01cc*/ 	.word	0x000006f0
        /*01d0*/ 	.word	0x000000ff
        /*01d4*/ 	.word	0x00000030
        /*01d8*/ 	.short	0x0100
        /*01da*/ 	.byte	0x04
	.zero		1


	//   ....[13]....
        /*01dc*/ 	.word	0x00000700
        /*01e0*/ 	.word	0x000000ff
        /*01e4*/ 	.word	0x00000070
        /*01e8*/ 	.short	0x0100
        /*01ea*/ 	.byte	0x04
	.zero		1


	//   ....[14]....
        /*01ec*/ 	.word	0x00000710
        /*01f0*/ 	.word	0x000000ff
        /*01f4*/ 	.word	0x00000038
        /*01f8*/ 	.short	0x0100
        /*01fa*/ 	.byte	0x04
	.zero		1


	//   ....[15]....
        /*01fc*/ 	.word	0x00000720
        /*0200*/ 	.word	0x000000ff
        /*0204*/ 	.word	0x00000078
        /*0208*/ 	.short	0x0100
        /*020a*/ 	.byte	0x04
	.zero		1


	//   ....[16]....
        /*020c*/ 	.word	0x00000860
        /*0210*/ 	.word	0x000000ff
        /*0214*/ 	.word	0x00000080
        /*0218*/ 	.short	0x0100
        /*021a*/ 	.byte	0x04
	.zero		1


	//   ....[17]....
        /*021c*/ 	.word	0x00000870
        /*0220*/ 	.word	0x000000ff
        /*0224*/ 	.word	0x000000a0
        /*0228*/ 	.short	0x0100
        /*022a*/ 	.byte	0x04
	.zero		1


	//   ....[18]....
        /*022c*/ 	.word	0x00000880
        /*0230*/ 	.word	0x000000ff
        /*0234*/ 	.word	0x00000088
        /*0238*/ 	.short	0x0100
        /*023a*/ 	.byte	0x04
	.zero		1


	//   ....[19]....
        /*023c*/ 	.word	0x00000890
        /*0240*/ 	.word	0x000000ff
        /*0244*/ 	.word	0x000000a8
        /*0248*/ 	.short	0x0100
        /*024a*/ 	.byte	0x04
	.zero		1


	//   ....[20]....
        /*024c*/ 	.word	0x000008a0
        /*0250*/ 	.word	0x000000ff
        /*0254*/ 	.word	0x00000090
        /*0258*/ 	.short	0x0100
        /*025a*/ 	.byte	0x04
	.zero		1


	//   ....[21]....
        /*025c*/ 	.word	0x000008b0
        /*0260*/ 	.word	0x000000ff
        /*0264*/ 	.word	0x000000b0
        /*0268*/ 	.short	0x0100
        /*026a*/ 	.byte	0x04
	.zero		1


	//   ....[22]....
        /*026c*/ 	.word	0x000008c0
        /*0270*/ 	.word	0x000000ff
        /*0274*/ 	.word	0x00000098
        /*0278*/ 	.short	0x0100
        /*027a*/ 	.byte	0x04
	.zero		1


	//   ....[23]....
        /*027c*/ 	.word	0x000008d0
        /*0280*/ 	.word	0x000000ff
        /*0284*/ 	.word	0x000000b8
        /*0288*/ 	.short	0x0100
        /*028a*/ 	.byte	0x04
	.zero		1


	//   ....[24]....
        /*028c*/ 	.word	0x000009c0
        /*0290*/ 	.word	0x000000ff
        /*0294*/ 	.word	0x000000c0
        /*0298*/ 	.short	0x0100
        /*029a*/ 	.byte	0x06
	.zero		1


	//   ....[25]....
        /*029c*/ 	.word	0x000009d0
        /*02a0*/ 	.word	0x000000ff
        /*02a4*/ 	.word	0x000000c8
        /*02a8*/ 	.short	0x0100
        /*02aa*/ 	.byte	0x06
	.zero		1


	//   ....[26]....
        /*02ac*/ 	.word	0x00000b10
        /*02b0*/ 	.word	0x000000ff
        /*02b4*/ 	.word	0x000000d0
        /*02b8*/ 	.short	0x0100
        /*02ba*/ 	.byte	0x06
	.zero		1


	//   ....[27]....
        /*02bc*/ 	.word	0x00000b20
        /*02c0*/ 	.word	0x000000ff
        /*02c4*/ 	.word	0x000000e0
        /*02c8*/ 	.short	0x0100
        /*02ca*/ 	.byte	0x06
	.zero		1


	//   ....[28]....
        /*02cc*/ 	.word	0x00000b30
        /*02d0*/ 	.word	0x000000ff
        /*02d4*/ 	.word	0x000000d8
        /*02d8*/ 	.short	0x0100
        /*02da*/ 	.byte	0x06
	.zero		1


	//   ....[29]....
        /*02dc*/ 	.word	0x00000b40
        /*02e0*/ 	.word	0x000000ff
        /*02e4*/ 	.word	0x000000e8
        /*02e8*/ 	.short	0x0100
        /*02ea*/ 	.byte	0x06
	.zero		1


	//   ....[30]....
        /*02ec*/ 	.word	0x00000c70
        /*02f0*/ 	.word	0x000000ff
        /*02f4*/ 	.word	0x000000f0
        /*02f8*/ 	.short	0x0100
        /*02fa*/ 	.byte	0x04
	.zero		1


	//   ....[31]....
        /*02fc*/ 	.word	0x00000c80
        /*0300*/ 	.word	0x000000ff
        /*0304*/ 	.word	0x00000110
        /*0308*/ 	.short	0x0100
        /*030a*/ 	.byte	0x04
	.zero		1


	//   ....[32]....
        /*030c*/ 	.word	0x00000c90
        /*0310*/ 	.word	0x000000ff
        /*0314*/ 	.word	0x000000f8
        /*0318*/ 	.short	0x0100
        /*031a*/ 	.byte	0x04
	.zero		1


	//   ....[33]....
        /*031c*/ 	.word	0x00000ca0
        /*0320*/ 	.word	0x000000ff
        /*0324*/ 	.word	0x00000118
        /*0328*/ 	.short	0x0100
        /*032a*/ 	.byte	0x04
	.zero		1


	//   ....[34]....
        /*032c*/ 	.word	0x00000cb0
        /*0330*/ 	.word	0x000000ff
        /*0334*/ 	.word	0x00000100
        /*0338*/ 	.short	0x0100
        /*033a*/ 	.byte	0x04
	.zero		1


	//   ....[35]....
        /*033c*/ 	.word	0x00000cc0
        /*0340*/ 	.word	0x000000ff
        /*0344*/ 	.word	0x00000120
        /*0348*/ 	.short	0x0100
        /*034a*/ 	.byte	0x04
	.zero		1


	//   ....[36]....
        /*034c*/ 	.word	0x00000cd0
        /*0350*/ 	.word	0x000000ff
        /*0354*/ 	.word	0x00000108
        /*0358*/ 	.short	0x0100
        /*035a*/ 	.byte	0x04
	.zero		1


	//   ....[37]....
        /*035c*/ 	.word	0x00000ce0
        /*0360*/ 	.word	0x000000ff
        /*0364*/ 	.word	0x00000128
        /*0368*/ 	.short	0x0100
        /*036a*/ 	.byte	0x04
	.zero		1


	//   ....[38]....
        /*036c*/ 	.word	0x00000dd0
        /*0370*/ 	.word	0x000000ff
        /*0374*/ 	.word	0x00000130
        /*0378*/ 	.short	0x0100
        /*037a*/ 	.byte	0x04
	.zero		1


	//   ....[39]....
        /*037c*/ 	.word	0x00000de0
        /*0380*/ 	.word	0x000000ff
        /*0384*/ 	.word	0x00000140
        /*0388*/ 	.short	0x0100
        /*038a*/ 	.byte	0x04
	.zero		1


	//   ....[40]....
        /*038c*/ 	.word	0x00000df0
        /*0390*/ 	.word	0x000000ff
        /*0394*/ 	.word	0x00000138
        /*0398*/ 	.short	0x0100
        /*039a*/ 	.byte	0x04
	.zero		1


	//   ....[41]....
        /*039c*/ 	.word	0x00000e00
        /*03a0*/ 	.word	0x000000ff
        /*03a4*/ 	.word	0x00000148
        /*03a8*/ 	.short	0x0100
        /*03aa*/ 	.byte	0x04
	.zero		1


	//   ....[42]....
        /*03ac*/ 	.word	0x00001af0
        /*03b0*/ 	.word	0x00000000
        /*03b4*/ 	.word	0x00000140
        /*03b8*/ 	.short	0x010a
        /*03ba*/ 	.byte	0xff
	.zero		1


	//   ....[43]....
        /*03bc*/ 	.word	0x00001b10
        /*03c0*/ 	.word	0x00000000
        /*03c4*/ 	.word	0x00000130
        /*03c8*/ 	.short	0x0101
        /*03ca*/ 	.byte	0xff
	.zero		1


	//   ....[44]....
        /*03cc*/ 	.word	0x00001bd0
        /*03d0*/ 	.word	0x000000ff
        /*03d4*/ 	.word	0x00000040
        /*03d8*/ 	.short	0x010a
        /*03da*/ 	.byte	0x04
	.zero		1


	//   ....[45]....
        /*03dc*/ 	.word	0x00001c60
        /*03e0*/ 	.word	0x000000ff
        /*03e4*/ 	.word	0x00000040
        /*03e8*/ 	.short	0x010a
        /*03ea*/ 	.byte	0x21
	.zero		1


	//   ....[46]....
        /*03ec*/ 	.word	0x00001df0
        /*03f0*/ 	.word	0x000000ff
        /*03f4*/ 	.word	0x00000040
        /*03f8*/ 	.short	0x010a
        /*03fa*/ 	.byte	0x05
	.zero		1


	//   ....[47]....
        /*03fc*/ 	.word	0x00001f40
        /*0400*/ 	.word	0x000000ff
        /*0404*/ 	.word	0x000000c8
        /*0408*/ 	.short	0x0101
        /*040a*/ 	.byte	0x15
	.zero		1


	//   ....[48]....
        /*040c*/ 	.word	0x00001f60
        /*0410*/ 	.word	0x000000ff
        /*0414*/ 	.word	0x00000040
        /*0418*/ 	.short	0x010a
        /*041a*/ 	.byte	0x04
	.zero		1


	//   ....[49]....
        /*041c*/ 	.word	0x00001fe0
        /*0420*/ 	.word	0x000000ff
        /*0424*/ 	.word	0x00000040
        /*0428*/ 	.short	0x010a
        /*042a*/ 	.byte	0x11
	.zero		1


	//   ....[50]....
        /*042c*/ 	.word	0x00002170
        /*0430*/ 	.word	0x000000ff
        /*0434*/ 	.word	0x00000040
        /*0438*/ 	.short	0x010a
        /*043a*/ 	.byte	0x05
	.zero		1


	//   ....[51]....
        /*043c*/ 	.word	0x000022b0
        /*0440*/ 	.word	0x00000003
        /*0444*/ 	.word	0x000000d0
        /*0448*/ 	.short	0x010a
        /*044a*/ 	.byte	0xff
	.zero		1


	//   ....[52]....
        /*044c*/ 	.word	0x00002400
        /*0450*/ 	.word	0x00000000
        /*0454*/ 	.word	0x00000000
        /*0458*/ 	.short	0x0101
        /*045a*/ 	.byte	0xff
	.zero		1


	//   ....[53]....
        /*045c*/ 	.word	0x000029c0
        /*0460*/ 	.word	0x000000ff
        /*0464*/ 	.word	0x00000000
        /*0468*/ 	.short	0x010a
        /*046a*/ 	.byte	0x04
	.zero		1


	//   ....[54]....
        /*046c*/ 	.word	0x00002a50
        /*0470*/ 	.word	0x000000ff
        /*0474*/ 	.word	0x00000000
        /*0478*/ 	.short	0x010a
        /*047a*/ 	.byte	0x05
	.zero		1


	//   ....[55]....
        /*047c*/ 	.word	0x00002ae0
        /*0480*/ 	.word	0x000000ff
        /*0484*/ 	.word	0x00000000
        /*0488*/ 	.short	0x010a
        /*048a*/ 	.byte	0x05
	.zero		1


	//   ....[56]....
        /*048c*/ 	.word	0x00002b70
        /*0490*/ 	.word	0x000000ff
        /*0494*/ 	.word	0x00000000
        /*0498*/ 	.short	0x010a
        /*049a*/ 	.byte	0x05
	.zero		1


	//   ....[57]....
        /*049c*/ 	.word	0x00002c00
        /*04a0*/ 	.word	0x000000ff
        /*04a4*/ 	.word	0x00000000
        /*04a8*/ 	.short	0x010a
        /*04aa*/ 	.byte	0x05
	.zero		1


	//   ....[58]....
        /*04ac*/ 	.word	0x00002c90
        /*04b0*/ 	.word	0x000000ff
        /*04b4*/ 	.word	0x00000000
        /*04b8*/ 	.short	0x010a
        /*04ba*/ 	.byte	0x05
	.zero		1


	//   ....[59]....
        /*04bc*/ 	.word	0x00002d20
        /*04c0*/ 	.word	0x000000ff
        /*04c4*/ 	.word	0x00000000
        /*04c8*/ 	.short	0x010a
        /*04ca*/ 	.byte	0x05
	.zero		1


	//   ....[60]....
        /*04cc*/ 	.word	0x00002dc0
        /*04d0*/ 	.word	0x00000000
        /*04d4*/ 	.word	0x00000000
        /*04d8*/ 	.short	0x010a
        /*04da*/ 	.byte	0xff
	.zero		1


	//   ....[61]....
        /*04dc*/ 	.word	0x00002f00
        /*04e0*/ 	.word	0x00000002
        /*04e4*/ 	.word	0x00000130
        /*04e8*/ 	.short	0x010a
        /*04ea*/ 	.byte	0xff
	.zero		1


	//   ....[62]....
        /*04ec*/ 	.word	0x00002f60
        /*04f0*/ 	.word	0x00000004
        /*04f4*/ 	.word	0x00000000
        /*04f8*/ 	.short	0x0101
        /*04fa*/ 	.byte	0xff
	.zero		1


	//   ....[63]....
        /*04fc*/ 	.word	0x00002f80
        /*0500*/ 	.word	0x000000ff
        /*0504*/ 	.word	0x000000e0
        /*0508*/ 	.short	0x010a
        /*050a*/ 	.byte	0x04
	.zero		1


	//   ....[64]....
        /*050c*/ 	.word	0x000030a0
        /*0510*/ 	.word	0x00000002
        /*0514*/ 	.word	0x000000d0
        /*0518*/ 	.short	0x010a
        /*051a*/ 	.byte	0xff
	.zero		1


	//   ....[65]....
        /*051c*/ 	.word	0x000031b0
        /*0520*/ 	.word	0x00000002
        /*0524*/ 	.word	0x00000000
        /*0528*/ 	.short	0x0101
        /*052a*/ 	.byte	0xff
	.zero		1


	//   ....[66]....
        /*052c*/ 	.word	0x00003240
        /*0530*/ 	.word	0x000000ff
        /*0534*/ 	.word	0x000000e0
        /*0538*/ 	.short	0x0106
        /*053a*/ 	.byte	0x04
	.zero		1


	//   ....[67]....
        /*053c*/ 	.word	0x00003260
        /*0540*/ 	.word	0x000000ff
        /*0544*/ 	.word	0x000000e0
        /*0548*/ 	.short	0x010a
        /*054a*/ 	.byte	0x04
	.zero		1


	//   ....[68]....
        /*054c*/ 	.word	0x000032f0
        /*0550*/ 	.word	0x000000ff
        /*0554*/ 	.word	0x000000e0
        /*0558*/ 	.short	0x0106
        /*055a*/ 	.byte	0x07
	.zero		1


	//   ....[69]....
        /*055c*/ 	.word	0x00003330
        /*0560*/ 	.word	0x00000000
        /*0564*/ 	.word	0x000000e0
        /*0568*/ 	.short	0x010a
        /*056a*/ 	.byte	0xff
	.zero		1


	//   ....[70]....
        /*056c*/ 	.word	0x00003890
        /*0570*/ 	.word	0x00000000
        /*0574*/ 	.word	0x000000d0
        /*0578*/ 	.short	0x010a
        /*057a*/ 	.byte	0xff
	.zero		1


	//   ....[71]....
        /*057c*/ 	.word	0x00003990
        /*0580*/ 	.word	0x00000003
        /*0584*/ 	.word	0x00000000
        /*0588*/ 	.short	0x0101
        /*058a*/ 	.byte	0xff
	.zero		1


	//   ....[72]....
        /*058c*/ 	.word	0x000039a0
        /*0590*/ 	.word	0x000000ff
        /*0594*/ 	.word	0x00000000
        /*0598*/ 	.short	0x010a
        /*059a*/ 	.byte	0x04
	.zero		1


	//   ....[73]....
        /*059c*/ 	.word	0x00003a20
        /*05a0*/ 	.word	0x000000ff
        /*05a4*/ 	.word	0x00000110
        /*05a8*/ 	.short	0x010a
        /*05aa*/ 	.byte	0x1f
	.zero		1


	//   ....[74]....
        /*05ac*/ 	.word	0x00003b00
        /*05b0*/ 	.word	0x000000ff
        /*05b4*/ 	.word	0x00000000
        /*05b8*/ 	.short	0x010a
        /*05ba*/ 	.byte	0x05
	.zero		1


	//   ....[75]....
        /*05bc*/ 	.word	0x00003c40
        /*05c0*/ 	.word	0x000000ff
        /*05c4*/ 	.word	0x00000000
        /*05c8*/ 	.short	0x010a
        /*05ca*/ 	.byte	0x04
	.zero		1


	//   ....[76]....
        /*05cc*/ 	.word	0x00003ed0
        /*05d0*/ 	.word	0x000000ff
        /*05d4*/ 	.word	0x00000000
        /*05d8*/ 	.short	0x010a
        /*05da*/ 	.byte	0x04
	.zero		1


	//   ....[77]....
        /*05dc*/ 	.word	0x00003f60
        /*05e0*/ 	.word	0x000000ff
        /*05e4*/ 	.word	0x00000000
        /*05e8*/ 	.short	0x010a
        /*05ea*/ 	.byte	0x05
	.zero		1


	//   ....[78]....
        /*05ec*/ 	.word	0x00003ff0
        /*05f0*/ 	.word	0x000000ff
        /*05f4*/ 	.word	0x00000000
        /*05f8*/ 	.short	0x010a
        /*05fa*/ 	.byte	0x05
	.zero		1


	//   ....[79]....
        /*05fc*/ 	.word	0x00004080
        /*0600*/ 	.word	0x000000ff
        /*0604*/ 	.word	0x00000000
        /*0608*/ 	.short	0x010a
        /*060a*/ 	.byte	0x04
	.zero		1


	//   ....[80]....
        /*060c*/ 	.word	0x00004590
        /*0610*/ 	.word	0x0000000c
        /*0614*/ 	.word	0x000000d0
        /*0618*/ 	.short	0x010a
        /*061a*/ 	.byte	0xff
	.zero		1


	//   ....[81]....
        /*061c*/ 	.word	0x00004700
        /*0620*/ 	.word	0x00000000
        /*0624*/ 	.word	0x00000000
        /*0628*/ 	.short	0x0101
        /*062a*/ 	.byte	0xff
	.zero		1


	//   ....[82]....
        /*062c*/ 	.word	0x00004b90
        /*0630*/ 	.word	0x000000ff
        /*0634*/ 	.word	0x000000c8
        /*0638*/ 	.short	0x010a
        /*063a*/ 	.byte	0x15
	.zero		1


	//   ....[83]....
        /*063c*/ 	.word	0x00004d10
        /*0640*/ 	.word	0x000000ff
        /*0644*/ 	.word	0x000000a0
        /*0648*/ 	.short	0x010a
        /*064a*/ 	.byte	0x15
	.zero		1


	//   ....[84]....
        /*064c*/ 	.word	0x00004e80
        /*0650*/ 	.word	0x000000ff
        /*0654*/ 	.word	0x00000080
        /*0658*/ 	.short	0x010b
        /*065a*/ 	.byte	0x15
	.zero		1


	//   ....[85]....
        /*065c*/ 	.word	0x00004e90
        /*0660*/ 	.word	0x000000ff
        /*0664*/ 	.word	0x00000000
        /*0668*/ 	.short	0x0101
        /*066a*/ 	.byte	0x28
	.zero		1


	//   ....[86]....
        /*066c*/ 	.word	0x00004ea0
        /*0670*/ 	.word	0x000000ff
        /*0674*/ 	.word	0x000000a8
        /*0678*/ 	.short	0x010a
        /*067a*/ 	.byte	0x15
	.zero		1


	//   ....[87]....
        /*067c*/ 	.word	0x00004ff0
        /*0680*/ 	.word	0x000000ff
        /*0684*/ 	.word	0x00000088
        /*0688*/ 	.short	0x010b
        /*068a*/ 	.byte	0x15
	.zero		1


	//   ....[88]....
        /*068c*/ 	.word	0x00005000
        /*0690*/ 	.word	0x000000ff
        /*0694*/ 	.word	0x00000000
        /*0698*/ 	.short	0x0101
        /*069a*/ 	.byte	0x27
	.zero		1


	//   ....[89]....
        /*069c*/ 	.word	0x00005010
        /*06a0*/ 	.word	0x000000ff
        /*06a4*/ 	.word	0x000000b0
        /*06a8*/ 	.short	0x010a
        /*06aa*/ 	.byte	0x15
	.zero		1


	//   ....[90]....
        /*06ac*/ 	.word	0x00005150
        /*06b0*/ 	.word	0x000000ff
        /*06b4*/ 	.word	0x00000090
        /*06b8*/ 	.short	0x010b
        /*06ba*/ 	.byte	0x15
	.zero		1


	//   ....[91]....
        /*06bc*/ 	.word	0x00005160
        /*06c0*/ 	.word	0x000000ff
        /*06c4*/ 	.word	0x00000000
        /*06c8*/ 	.short	0x0101
        /*06ca*/ 	.byte	0x26
	.zero		1


	//   ....[92]....
        /*06cc*/ 	.word	0x00005170
        /*06d0*/ 	.word	0x000000ff
        /*06d4*/ 	.word	0x000000b8
        /*06d8*/ 	.short	0x010a
        /*06da*/ 	.byte	0x15
	.zero		1


	//   ....[93]....
        /*06dc*/ 	.word	0x00005370
        /*06e0*/ 	.word	0x000000ff
        /*06e4*/ 	.word	0x00000098
        /*06e8*/ 	.short	0x010b
        /*06ea*/ 	.byte	0x15
	.zero		1


	//   ....[94]....
        /*06ec*/ 	.word	0x00005380
        /*06f0*/ 	.word	0x000000ff
        /*06f4*/ 	.word	0x00000000
        /*06f8*/ 	.short	0x0101
        /*06fa*/ 	.byte	0x25
	.zero		1


	//   ....[95]....
        /*06fc*/ 	.word	0x000053b0
        /*0700*/ 	.word	0x000000ff
        /*0704*/ 	.word	0x000000a0
        /*0708*/ 	.short	0x010a
        /*070a*/ 	.byte	0x15
	.zero		1


	//   ....[96]....
        /*070c*/ 	.word	0x000053d0
        /*0710*/ 	.word	0x000000ff
        /*0714*/ 	.word	0x000000a8
        /*0718*/ 	.short	0x010a
        /*071a*/ 	.byte	0x15
	.zero		1


	//   ....[97]....
        /*071c*/ 	.word	0x000053f0
        /*0720*/ 	.word	0x000000ff
        /*0724*/ 	.word	0x000000b0
        /*0728*/ 	.short	0x010a
        /*072a*/ 	.byte	0x15
	.zero		1


	//   ....[98]....
        /*072c*/ 	.word	0x00005430
        /*0730*/ 	.word	0x00000000
        /*0734*/ 	.word	0x000000b8
        /*0738*/ 	.short	0x010a
        /*073a*/ 	.byte	0xff
	.zero		1


	//   ....[99]....
        /*073c*/ 	.word	0x00005780
        /*0740*/ 	.word	0x00000003
        /*0744*/ 	.word	0x000000d0
        /*0748*/ 	.short	0x010a
        /*074a*/ 	.byte	0xff
	.zero		1


	//   ....[100]....
        /*074c*/ 	.word	0x00005900
        /*0750*/ 	.word	0x00000000
        /*0754*/ 	.word	0x00000000
        /*0758*/ 	.short	0x0101
        /*075a*/ 	.byte	0xff
	.zero		1


	//   ....[101]....
        /*075c*/ 	.word	0x000064a0
        /*0760*/ 	.word	0x000000ff
        /*0764*/ 	.word	0x00000080
        /*0768*/ 	.short	0x010a
        /*076a*/ 	.byte	0x2c
	.zero		1


	//   ....[102]....
        /*076c*/ 	.word	0x00006510
        /*0770*/ 	.word	0x00000050
        /*0774*/ 	.word	0x000000f0
        /*0778*/ 	.short	0x010a
        /*077a*/ 	.byte	0xff
	.zero		1


	//   ....[103]....
        /*077c*/ 	.word	0x00006630
        /*0780*/ 	.word	0x000000ff
        /*0784*/ 	.word	0x00000080
        /*0788*/ 	.short	0x010a
        /*078a*/ 	.byte	0x2c
	.zero		1


	//   ....[104]....
        /*078c*/ 	.word	0x00006730
        /*0790*/ 	.word	0x00000050
        /*0794*/ 	.word	0x000000f0
        /*0798*/ 	.short	0x010a
        /*079a*/ 	.byte	0xff
	.zero		1


	//   ....[105]....
        /*079c*/ 	.word	0x00006f30
        /*07a0*/ 	.word	0x00000000
        /*07a4*/ 	.word	0x00000000
        /*07a8*/ 	.short	0x0101
        /*07aa*/ 	.byte	0xff
	.zero		1


	//   ....[106]....
        /*07ac*/ 	.word	0x00006f40
        /*07b0*/ 	.word	0x00000003
        /*07b4*/ 	.word	0x00000080
        /*07b8*/ 	.short	0x010a
        /*07ba*/ 	.byte	0xff
	.zero		1


	//   ....[107]....
        /*07bc*/ 	.word	0x00007010
        /*07c0*/ 	.word	0x00000003
        /*07c4*/ 	.word	0x00000080
        /*07c8*/ 	.short	0x010a
        /*07ca*/ 	.byte	0xff
	.zero		1


	//   ....[108]....
        /*07cc*/ 	.word	0x000078a0
        /*07d0*/ 	.word	0x00000028
        /*07d4*/ 	.word	0x00000000
        /*07d8*/ 	.short	0x0101
        /*07da*/ 	.byte	0xff
	.zero		1


	//   ....[109]....
        /*07dc*/ 	.word	0x000078c0
        /*07e0*/ 	.word	0x00000059
        /*07e4*/ 	.word	0x00000080
        /*07e8*/ 	.short	0x010a
        /*07ea*/ 	.byte	0xff
	.zero		1


	//   ....[110]....
        /*07ec*/ 	.word	0x00007980
        /*07f0*/ 	.word	0x00000059
        /*07f4*/ 	.word	0x00000080
        /*07f8*/ 	.short	0x010a
        /*07fa*/ 	.byte	0xff
	.zero		1


	//   ....[111]....
        /*07fc*/ 	.word	0x00008200
        /*0800*/ 	.word	0x0000005a
        /*0804*/ 	.word	0x00000000
        /*0808*/ 	.short	0x0101
        /*080a*/ 	.byte	0xff
	.zero		1


	//   ....[112]....
        /*080c*/ 	.word	0x00008220
        /*0810*/ 	.word	0x0000005c
        /*0814*/ 	.word	0x00000080
        /*0818*/ 	.short	0x010a
        /*081a*/ 	.byte	0xff
	.zero		1


	//   ....[113]....
        /*081c*/ 	.word	0x000082e0
        /*0820*/ 	.word	0x0000005c
        /*0824*/ 	.word	0x00000080
        /*0828*/ 	.short	0x010a
        /*082a*/ 	.byte	0xff
	.zero		1


	//   ....[114]....
        /*082c*/ 	.word	0x000088c0
        /*0830*/ 	.word	0x000000ff
        /*0834*/ 	.word	0x00000000
        /*0838*/ 	.short	0x0101
        /*083a*/ 	.byte	0x04
	.zero		1


	//   ....[115]....
        /*083c*/ 	.word	0x00008bd0
        /*0840*/ 	.word	0x00000002
        /*0844*/ 	.word	0x00000000
        /*0848*/ 	.short	0x0101
        /*084a*/ 	.byte	0xff
	.zero		1


	//   ....[116]....
        /*084c*/ 	.word	0x00008e80
        /*0850*/ 	.word	0x000000ff
        /*0854*/ 	.word	0x00000000
        /*0858*/ 	.short	0x0101
        /*085a*/ 	.byte	0x04
	.zero		1


	//   ....[117]....
        /*085c*/ 	.word	0x00008ea0
        /*0860*/ 	.word	0x00000000
        /*0864*/ 	.word	0x00000140
        /*0868*/ 	.short	0x010a
        /*086a*/ 	.byte	0xff
	.zero		1


	//   ....[118]....
        /*086c*/ 	.word	0x00008f00
        /*0870*/ 	.word	0x00000000
        /*0874*/ 	.word	0x00000040
        /*0878*/ 	.short	0x010a
        /*087a*/ 	.byte	0xff
	.zero		1


	//   ....[119]....
        /*087c*/ 	.word	0x00008f60
        /*0880*/ 	.word	0x00000000
        /*0884*/ 	.word	0x00000040
        /*0888*/ 	.short	0x010a
        /*088a*/ 	.byte	0xff
	.zero		1


	//   ....[120]....
        /*088c*/ 	.word	0x00008fb0
        /*0890*/ 	.word	0x00000003
        /*0894*/ 	.word	0x000000d0
        /*0898*/ 	.short	0x010a
        /*089a*/ 	.byte	0xff
	.zero		1


	//   ....[121]....
        /*089c*/ 	.word	0x00009010
        /*08a0*/ 	.word	0x00000000
        /*08a4*/ 	.word	0x00000000
        /*08a8*/ 	.short	0x010a
        /*08aa*/ 	.byte	0xff
	.zero		1


	//   ....[122]....
        /*08ac*/ 	.word	0x00009070
        /*08b0*/ 	.word	0x00000000
        /*08b4*/ 	.word	0x00000000
        /*08b8*/ 	.short	0x010a
        /*08ba*/ 	.byte	0xff
	.zero		1


	//   ....[123]....
        /*08bc*/ 	.word	0x000090d0
        /*08c0*/ 	.word	0x00000000
        /*08c4*/ 	.word	0x00000000
        /*08c8*/ 	.short	0x010a
        /*08ca*/ 	.byte	0xff
	.zero		1


	//   ....[124]....
        /*08cc*/ 	.word	0x00009130
        /*08d0*/ 	.word	0x00000000
        /*08d4*/ 	.word	0x00000000
        /*08d8*/ 	.short	0x010a
        /*08da*/ 	.byte	0xff
	.zero		1


	//   ....[125]....
        /*08dc*/ 	.word	0x00009190
        /*08e0*/ 	.word	0x00000000
        /*08e4*/ 	.word	0x00000000
        /*08e8*/ 	.short	0x010a
        /*08ea*/ 	.byte	0xff
	.zero		1


	//   ....[126]....
        /*08ec*/ 	.word	0x000091f0
        /*08f0*/ 	.word	0x00000000
        /*08f4*/ 	.word	0x00000000
        /*08f8*/ 	.short	0x010a
        /*08fa*/ 	.byte	0xff
	.zero		1


	//   ....[127]....
        /*08fc*/ 	.word	0x00009250
        /*0900*/ 	.word	0x00000000
        /*0904*/ 	.word	0x00000000
        /*0908*/ 	.short	0x010a
        /*090a*/ 	.byte	0xff
	.zero		1


	//   ....[128]....
        /*090c*/ 	.word	0x000092a0
        /*0910*/ 	.word	0x00000002
        /*0914*/ 	.word	0x00000130
        /*0918*/ 	.short	0x010a
        /*091a*/ 	.byte	0xff
	.zero		1


	//   ....[129]....
        /*091c*/ 	.word	0x00009300
        /*0920*/ 	.word	0x00000002
        /*0924*/ 	.word	0x000000e0
        /*0928*/ 	.short	0x010a
        /*092a*/ 	.byte	0xff
	.zero		1


	//   ....[130]....
        /*092c*/ 	.word	0x00009350
        /*0930*/ 	.word	0x00000002
        /*0934*/ 	.word	0x000000d0
        /*0938*/ 	.short	0x010a
        /*093a*/ 	.byte	0xff
	.zero		1


	//   ....[131]....
        /*093c*/ 	.word	0x000093b0
        /*0940*/ 	.word	0x00000000
        /*0944*/ 	.word	0x000000e0
        /*0948*/ 	.short	0x010a
        /*094a*/ 	.byte	0xff
	.zero		1


	//   ....[132]....
        /*094c*/ 	.word	0x00009400
        /*0950*/ 	.word	0x00000000
        /*0954*/ 	.word	0x000000d0
        /*0958*/ 	.short	0x010a
        /*095a*/ 	.byte	0xff
	.zero		1


	//   ....[133]....
        /*095c*/ 	.word	0x00009460
        /*0960*/ 	.word	0x00000003
        /*0964*/ 	.word	0x00000110
        /*0968*/ 	.short	0x010a
        /*096a*/ 	.byte	0xff
	.zero		1


	//   ....[134]....
        /*096c*/ 	.word	0x000094c0
        /*0970*/ 	.word	0x00000000
        /*0974*/ 	.word	0x00000000
        /*0978*/ 	.short	0x010a
        /*097a*/ 	.byte	0xff
	.zero		1


	//   ....[135]....
        /*097c*/ 	.word	0x00009520
        /*0980*/ 	.word	0x00000000
        /*0984*/ 	.word	0x00000000
        /*0988*/ 	.short	0x010a
        /*098a*/ 	.byte	0xff
	.zero		1


	//   ....[136]....
        /*098c*/ 	.word	0x00009580
        /*0990*/ 	.word	0x00000000
        /*0994*/ 	.word	0x00000000
        /*0998*/ 	.short	0x010a
        /*099a*/ 	.byte	0xff
	.zero		1


	//   ....[137]....
        /*099c*/ 	.word	0x000095e0
        /*09a0*/ 	.word	0x00000000
        /*09a4*/ 	.word	0x00000000
        /*09a8*/ 	.short	0x010a
        /*09aa*/ 	.byte	0xff
	.zero		1


	//   ....[138]....
        /*09ac*/ 	.word	0x00009640
        /*09b0*/ 	.word	0x00000000
        /*09b4*/ 	.word	0x00000000
        /*09b8*/ 	.short	0x010a
        /*09ba*/ 	.byte	0xff
	.zero		1


	//   ....[139]....
        /*09bc*/ 	.word	0x00009690
        /*09c0*/ 	.word	0x0000000c
        /*09c4*/ 	.word	0x000000d0
        /*09c8*/ 	.short	0x010a
        /*09ca*/ 	.byte	0xff
	.zero		1


	//   ....[140]....
        /*09cc*/ 	.word	0x000096f0
        /*09d0*/ 	.word	0x00000000
        /*09d4*/ 	.word	0x000000c8
        /*09d8*/ 	.short	0x010a
        /*09da*/ 	.byte	0xff
	.zero		1


	//   ....[141]....
        /*09dc*/ 	.word	0x00009750
        /*09e0*/ 	.word	0x00000000
        /*09e4*/ 	.word	0x000000a0
        /*09e8*/ 	.short	0x010a
        /*09ea*/ 	.byte	0xff
	.zero		1


	//   ....[142]....
        /*09ec*/ 	.word	0x000097b0
        /*09f0*/ 	.word	0x00000000
        /*09f4*/ 	.word	0x000000a8
        /*09f8*/ 	.short	0x010a
        /*09fa*/ 	.byte	0xff
	.zero		1


	//   ....[143]....
        /*09fc*/ 	.word	0x00009810
        /*0a00*/ 	.word	0x00000000
        /*0a04*/ 	.word	0x000000b0
        /*0a08*/ 	.short	0x010a
        /*0a0a*/ 	.byte	0xff
	.zero		1


	//   ....[144]....
        /*0a0c*/ 	.word	0x00009870
        /*0a10*/ 	.word	0x00000000
        /*0a14*/ 	.word	0x000000b8
        /*0a18*/ 	.short	0x010a
        /*0a1a*/ 	.byte	0xff
	.zero		1


	//   ....[145]....
        /*0a1c*/ 	.word	0x000098d0
        /*0a20*/ 	.word	0x00000000
        /*0a24*/ 	.word	0x000000a0
        /*0a28*/ 	.short	0x010a
        /*0a2a*/ 	.byte	0xff
	.zero		1


	//   ....[146]....
        /*0a2c*/ 	.word	0x00009930
        /*0a30*/ 	.word	0x00000000
        /*0a34*/ 	.word	0x000000a8
        /*0a38*/ 	.short	0x010a
        /*0a3a*/ 	.byte	0xff
	.zero		1


	//   ....[147]....
        /*0a3c*/ 	.word	0x00009990
        /*0a40*/ 	.word	0x00000000
        /*0a44*/ 	.word	0x000000b0
        /*0a48*/ 	.short	0x010a
        /*0a4a*/ 	.byte	0xff
	.zero		1


	//   ....[148]....
        /*0a4c*/ 	.word	0x000099e0
        /*0a50*/ 	.word	0x00000003
        /*0a54*/ 	.word	0x000000d0
        /*0a58*/ 	.short	0x010a
        /*0a5a*/ 	.byte	0xff
	.zero		1


	//   ....[149]....
        /*0a5c*/ 	.word	0x00009a40
        /*0a60*/ 	.word	0x00000000
        /*0a64*/ 	.word	0x00000080
        /*0a68*/ 	.short	0x010a
        /*0a6a*/ 	.byte	0xff
	.zero		1


	//   ....[150]....
        /*0a6c*/ 	.word	0x00009a90
        /*0a70*/ 	.word	0x00000050
        /*0a74*/ 	.word	0x000000f0
        /*0a78*/ 	.short	0x010a
        /*0a7a*/ 	.byte	0xff
	.zero		1


	//   ....[151]....
        /*0a7c*/ 	.word	0x00009ae0
        /*0a80*/ 	.word	0x00000003
        /*0a84*/ 	.word	0x00000080
        /*0a88*/ 	.short	0x010a
        /*0a8a*/ 	.byte	0xff
	.zero		1


	//   ....[152]....
        /*0a8c*/ 	.word	0x00009b30
        /*0a90*/ 	.word	0x00000059
        /*0a94*/ 	.word	0x00000080
        /*0a98*/ 	.short	0x010a
        /*0a9a*/ 	.byte	0xff
	.zero		1


	//   ....[153]....
        /*0a9c*/ 	.word	0x00009b80
        /*0aa0*/ 	.word	0x0000005c
        /*0aa4*/ 	.word	0x00000080
        /*0aa8*/ 	.short	0x010a
        /*0aaa*/ 	.byte	0xff
	.zero		1


	//----- nvinfo : EIATTR_NUM_MBARRIERS
	.align		4
.L_47:
        /*0aac*/ 	.byte	0x03, 0x38
        /*0aae*/ 	.short	0x002a


	//----- nvinfo : EIATTR_EXIT_INSTR_OFFSETS
	.align		4
        /*0ab0*/ 	.byte	0x04, 0x1c
        /*0ab2*/ 	.short	(.L_49 - .L_48)


	//   ....[0]....
.L_48:
        /*0ab4*/ 	.word	0x00002df0


	//   ....[1]....
        /*0ab8*/ 	.word	0x00003300


	//   ....[2]....
        /*0abc*/ 	.word	0x00003360


	//   ....[3]....
        /*0ac0*/ 	.word	0x000042e0


	//   ....[4]....
        /*0ac4*/ 	.word	0x00005460


	//   ....[5]....
        /*0ac8*/ 	.word	0x000054a0


	//   ....[6]....
        /*0acc*/ 	.word	0x00008d60


	//   ....[7]....
        /*0ad0*/ 	.word	0x00008de0


	//   ....[8]....
        /*0ad4*/ 	.word	0x00008e10


	//   ....[9]....
        /*0ad8*/ 	.word	0x00008e90


	//----- nvinfo : EIATTR_MAX_THREADS
	.align		4
.L_49:
        /*0adc*/ 	.byte	0x04, 0x05
        /*0ade*/ 	.short	(.L_51 - .L_50)
.L_50:
        /*0ae0*/ 	.word	0x00000100
        /*0ae4*/ 	.word	0x00000001
        /*0ae8*/ 	.word	0x00000001


	//----- nvinfo : EIATTR_CRS_STACK_SIZE
	.align		4
.L_51:
        /*0aec*/ 	.byte	0x04, 0x1e
        /*0aee*/ 	.short	(.L_53 - .L_52)
.L_52:
        /*0af0*/ 	.word	0x00000000


	//----- nvinfo : EIATTR_CBANK_PARAM_SIZE
	.align		4
.L_53:
        /*0af4*/ 	.byte	0x03, 0x19
        /*0af6*/ 	.short	0x0800


	//----- nvinfo : EIATTR_PARAM_CBANK
	.align		4
        /*0af8*/ 	.byte	0x04, 0x0a
        /*0afa*/ 	.short	(.L_55 - .L_54)
	.align		4
.L_54:
        /*0afc*/ 	.word	index@(.nv.constant0._ZN7cutlass13device_kernelINS_4gemm6kernel13GemmUniversalIN4cute5tupleIJiiiiEEENS1_10collective13CollectiveMmaINS1_35MainloopSm100TmaUmmaWarpSpecializedILi8ELi2ELi4ENS5_IJNS4_1CILi2EEESB_NSA_ILi1EEEEEEEENS5_IJNSA_ILi64EEENSA_ILi128EEENSA_ILi32EEEEEENS_10tfloat32_tENS5_IJlSC_lEEESJ_SK_NS4_8TiledMMAINS4_8MMA_AtomIJNS4_17SM100_MMA_TF32_SSISJ_SJ_fLi64ELi128ELNS4_4UMMA5MajorE0ELSP_0ELNSO_7ScaleInE0ELSQ_0EEEEEENS4_6LayoutINS5_IJSC_SC_SC_EEENS5_IJNSA_ILi0EEESV_SV_EEEEENS5_IJNS4_10UnderscoreESY_SY_EEEEENS4_23SM90_TMA_LOAD_MULTICASTENS4_14ComposedLayoutINS4_7SwizzleILi3ELi4ELi3EEENS4_18smem_ptr_flag_bitsILi32EEENST_INS5_IJNSA_ILi8EEESH_EEENS5_IJSH_SC_EEEEEEEvNS4_8identityES11_S1B_vS1C_EENS_8epilogue10collective18CollectiveEpilogueINS1E_23Sm100TmaWarpSpecializedILi4ELi2ELi16ELb1ELb0EEEJSI_NS5_IJNST_ISF_SC_EENST_ISH_SC_EEEEESJ_SK_SJ_SK_NS1E_6fusion15FusionCallbacksIS1I_NS1M_17LinearCombinationISJ_fSJ_fLNS_15FloatRoundStyleE2EEESI_S1L_JEEENS4_5SM1004TMEM4LOAD26SM100_TMEM_LOAD_16dp128b8xENS4_13SM90_TMA_LOADES1B_NS4_17SM75_U32x4_LDSM_NENS4_14SM90_TMA_STOREES1B_NS4_17SM90_U32x4_STSM_NENS4_39AutoVectorizingCopyWithAssumedAlignmentILi128EEEEEEvvEEEEvNT_6ParamsE)
        /*0b00*/ 	.short	0x0380
        /*0b02*/ 	.short	0x0800


	//----- nvinfo : EIATTR_SW_WAR
	.align		4
.L_55:
        /*0b04*/ 	.byte	0x04, 0x36
        /*0b06*/ 	.short	(.L_57 - .L_56)
.L_56:
        /*0b08*/ 	.word	0x00000008
.L_57:


//--------------------- .nv.callgraph             --------------------------
	.section	.nv.callgraph,"",@"SHT_CUDA_CALLGRAPH"
	.align	4
	.sectionentsize	8
	.align		4
        /*0000*/ 	.word	0x00000000
	.align		4
        /*0004*/ 	.word	0xffffffff
	.align		4
        /*0008*/ 	.word	index@(_ZN7cutlass13device_kernelINS_4gemm6kernel13GemmUniversalIN4cute5tupleIJiiiiEEENS1_10collective13CollectiveMmaINS1_35MainloopSm100TmaUmmaWarpSpecializedILi8ELi2ELi4ENS5_IJNS4_1CILi2EEESB_NSA_ILi1EEEEEEEENS5_IJNSA_ILi64EEENSA_ILi128EEENSA_ILi32EEEEEENS_10tfloat32_tENS5_IJlSC_lEEESJ_SK_NS4_8TiledMMAINS4_8MMA_AtomIJNS4_17SM100_MMA_TF32_SSISJ_SJ_fLi64ELi128ELNS4_4UMMA5MajorE0ELSP_0ELNSO_7ScaleInE0ELSQ_0EEEEEENS4_6LayoutINS5_IJSC_SC_SC_EEENS5_IJNSA_ILi0EEESV_SV_EEEEENS5_IJNS4_10UnderscoreESY_SY_EEEEENS4_23SM90_TMA_LOAD_MULTICASTENS4_14ComposedLayoutINS4_7SwizzleILi3ELi4ELi3EEENS4_18smem_ptr_flag_bitsILi32EEENST_INS5_IJNSA_ILi8EEESH_EEENS5_IJSH_SC_EEEEEEEvNS4_8identityES11_S1B_vS1C_EENS_8epilogue10collective18CollectiveEpilogueINS1E_23Sm100TmaWarpSpecializedILi4ELi2ELi16ELb1ELb0EEEJSI_NS5_IJNST_ISF_SC_EENST_ISH_SC_EEEEESJ_SK_SJ_SK_NS1E_6fusion15FusionCallbacksIS1I_NS1M_17LinearCombinationISJ_fSJ_fLNS_15FloatRoundStyleE2EEESI_S1L_JEEENS4_5SM1004TMEM4LOAD26SM100_TMEM_LOAD_16dp128b8xENS4_13SM90_TMA_LOADES1B_NS4_17SM75_U32x4_LDSM_NENS4_14SM90_TMA_STOREES1B_NS4_17SM90_U32x4_STSM_NENS4_39AutoVectorizingCopyWithAssumedAlignmentILi128EEEEEEvvEEEEvNT_6ParamsE)
	.align		4
        /*000c*/ 	.word	index@(__assertfail)
	.align		4
        /*0010*/ 	.word	0x00000000
	.align		4
        /*0014*/ 	.word	0xfffffffe
	.align		4
        /*0018*/ 	.word	0x00000000
	.align		4
        /*001c*/ 	.word	0xfffffffd
	.align		4
        /*0020*/ 	.word	0x00000000
	.align		4
        /*0024*/ 	.word	0xfffffffc


//--------------------- .nv.constant4             --------------------------
	.section	.nv.constant4,"a",@progbits
	.align	8
	.align		8
.nv.constant4:
        /*0000*/ 	.dword	__assertfail
	.align		8
        /*0008*/ 	.dword	__unnamed_1
	.align		8
        /*0010*/ 	.dword	__unnamed_2
	.align		8
        /*0018*/ 	.dword	_ZN40_INTERNAL_7a5bb11b_4_k_cu_a0e06101_218884cuda3std3__45__cpo5beginE
	.align		8
        /*0020*/ 	.dword	_ZN40_INTERNAL_7a5bb11b_4_k_cu_a0e06101_218884cuda3std3__45__cpo3endE
	.align		8
        /*0028*/ 	.dword	_ZN40_INTERNAL_7a5bb11b_4_k_cu_a0e06101_218884cuda3std3__45__cpo6cbeginE
	.align		8
        /*0030*/ 	.dword	_ZN40_INTERNAL_7a5bb11b_4_k_cu_a0e06101_218884cuda3std3__45__cpo4cendE
	.align		8
        /*0038*/ 	.dword	_ZN40_INTERNAL_7a5bb11b_4_k_cu_a0e06101_218884cuda3std3__442_GLOBAL__N__7a5bb11b_4_k_cu_a0e06101_218886ignoreE
	.align		8
        /*0040*/ 	.dword	_ZN40_INTERNAL_7a5bb11b_4_k_cu_a0e06101_218884cuda3std3__419piecewise_constructE
	.align		8
        /*0048*/ 	.dword	_ZN40_INTERNAL_7a5bb11b_4_k_cu_a0e06101_218884cuda3std3__48in_placeE
	.align		8
        /*0050*/ 	.dword	_ZN40_INTERNAL_7a5bb11b_4_k_cu_a0e06101_218884cuda3std6ranges3__45__cpo4swapE
	.align		8
        /*0058*/ 	.dword	_ZN40_INTERNAL_7a5bb11b_4_k_cu_a0e06101_218884cuda3std6ranges3__45__cpo9iter_moveE
	.align		8
        /*0060*/ 	.dword	_ZN40_INTERNAL_7a5bb11b_4_k_cu_a0e06101_218884cute7productE
	.align		8
        /*0068*/ 	.dword	_ZN40_INTERNAL_7a5bb11b_4_k_cu_a0e06101_218884cute1_E
	.align		8
        /*0070*/ 	.dword	$str$25
	.align		8
        /*0078*/ 	.dword	$str$26
	.align		8
        /*0080*/ 	.dword	$str$27
	.align		8
        /*0088*/ 	.dword	$str$28


//--------------------- .text._ZN7cutlass13device_kernelINS_4gemm6kernel13GemmUniversalIN4cute5tupleIJiiiiEEENS1_10collective13CollectiveMmaINS1_35MainloopSm100TmaUmmaWarpSpecializedILi8ELi2ELi4ENS5_IJNS4_1CILi2EEESB_NSA_ILi1EEEEEEEENS5_IJNSA_ILi64EEENSA_ILi128EEENSA_ILi32EEEEEENS_10tfloat32_tENS5_IJlSC_lEEESJ_SK_NS4_8TiledMMAINS4_8MMA_AtomIJNS4_17SM100_MMA_TF32_SSISJ_SJ_fLi64ELi128ELNS4_4UMMA5MajorE0ELSP_0ELNSO_7ScaleInE0ELSQ_0EEEEEENS4_6LayoutINS5_IJSC_SC_SC_EEENS5_IJNSA_ILi0EEESV_SV_EEEEENS5_IJNS4_10UnderscoreESY_SY_EEEEENS4_23SM90_TMA_LOAD_MULTICASTENS4_14ComposedLayoutINS4_7SwizzleILi3ELi4ELi3EEENS4_18smem_ptr_flag_bitsILi32EEENST_INS5_IJNSA_ILi8EEESH_EEENS5_IJSH_SC_EEEEEEEvNS4_8identityES11_S1B_vS1C_EENS_8epilogue10collective18CollectiveEpilogueINS1E_23Sm100TmaWarpSpecializedILi4ELi2ELi16ELb1ELb0EEEJSI_NS5_IJNST_ISF_SC_EENST_ISH_SC_EEEEESJ_SK_SJ_SK_NS1E_6fusion15FusionCallbacksIS1I_NS1M_17LinearCombinationISJ_fSJ_fLNS_15FloatRoundStyleE2EEESI_S1L_JEEENS4_5SM1004TMEM4LOAD26SM100_TMEM_LOAD_16dp128b8xENS4_13SM90_TMA_LOADES1B_NS4_17SM75_U32x4_LDSM_NENS4_14SM90_TMA_STOREES1B_NS4_17SM90_U32x4_STSM_NENS4_39AutoVectorizingCopyWithAssumedAlignmentILi128EEEEEEvvEEEEvNT_6ParamsE --------------------------
	.section	.text._ZN7cutlass13device_kernelINS_4gemm6kernel13GemmUniversalIN4cute5tupleIJiiiiEEENS1_10collective13CollectiveMmaINS1_35MainloopSm100TmaUmmaWarpSpecializedILi8ELi2ELi4ENS5_IJNS4_1CILi2EEESB_NSA_ILi1EEEEEEEENS5_IJNSA_ILi64EEENSA_ILi128EEENSA_ILi32EEEEEENS_10tfloat32_tENS5_IJlSC_lEEESJ_SK_NS4_8TiledMMAINS4_8MMA_AtomIJNS4_17SM100_MMA_TF32_SSISJ_SJ_fLi64ELi128ELNS4_4UMMA5MajorE0ELSP_0ELNSO_7ScaleInE0ELSQ_0EEEEEENS4_6LayoutINS5_IJSC_SC_SC_EEENS5_IJNSA_ILi0EEESV_SV_EEEEENS5_IJNS4_10UnderscoreESY_SY_EEEEENS4_23SM90_TMA_LOAD_MULTICASTENS4_14ComposedLayoutINS4_7SwizzleILi3ELi4ELi3EEENS4_18smem_ptr_flag_bitsILi32EEENST_INS5_IJNSA_ILi8EEESH_EEENS5_IJSH_SC_EEEEEEEvNS4_8identityES11_S1B_vS1C_EENS_8epilogue10collective18CollectiveEpilogueINS1E_23Sm100TmaWarpSpecializedILi4ELi2ELi16ELb1ELb0EEEJSI_NS5_IJNST_ISF_SC_EENST_ISH_SC_EEEEESJ_SK_SJ_SK_NS1E_6fusion15FusionCallbacksIS1I_NS1M_17LinearCombinationISJ_fSJ_fLNS_15FloatRoundStyleE2EEESI_S1L_JEEENS4_5SM1004TMEM4LOAD26SM100_TMEM_LOAD_16dp128b8xENS4_13SM90_TMA_LOADES1B_NS4_17SM75_U32x4_LDSM_NENS4_14SM90_TMA_STOREES1B_NS4_17SM90_U32x4_STSM_NENS4_39AutoVectorizingCopyWithAssumedAlignmentILi128EEEEEEvvEEEEvNT_6ParamsE,"ax",@progbits
	.align	128
.text._ZN7cutlass13device_kernelINS_4gemm6kernel13GemmUniversalIN4cute5tupleIJiiiiEEENS1_10collective13CollectiveMmaINS1_35MainloopSm100TmaUmmaWarpSpecializedILi8ELi2ELi4ENS5_IJNS4_1CILi2EEESB_NSA_ILi1EEEEEEEENS5_IJNSA_ILi64EEENSA_ILi128EEENSA_ILi32EEEEEENS_10tfloat32_tENS5_IJlSC_lEEESJ_SK_NS4_8TiledMMAINS4_8MMA_AtomIJNS4_17SM100_MMA_TF32_SSISJ_SJ_fLi64ELi128ELNS4_4UMMA5MajorE0ELSP_0ELNSO_7ScaleInE0ELSQ_0EEEEEENS4_6LayoutINS5_IJSC_SC_SC_EEENS5_IJNSA_ILi0EEESV_SV_EEEEENS5_IJNS4_10UnderscoreESY_SY_EEEEENS4_23SM90_TMA_LOAD_MULTICASTENS4_14ComposedLayoutINS4_7SwizzleILi3ELi4ELi3EEENS4_18smem_ptr_flag_bitsILi32EEENST_INS5_IJNSA_ILi8EEESH_EEENS5_IJSH_SC_EEEEEEEvNS4_8identityES11_S1B_vS1C_EENS_8epilogue10collective18CollectiveEpilogueINS1E_23Sm100TmaWarpSpecializedILi4ELi2ELi16ELb1ELb0EEEJSI_NS5_IJNST_ISF_SC_EENST_ISH_SC_EEEEESJ_SK_SJ_SK_NS1E_6fusion15FusionCallbacksIS1I_NS1M_17LinearCombinationISJ_fSJ_fLNS_15FloatRoundStyleE2EEESI_S1L_JEEENS4_5SM1004TMEM4LOAD26SM100_TMEM_LOAD_16dp128b8xENS4_13SM90_TMA_LOADES1B_NS4_17SM75_U32x4_LDSM_NENS4_14SM90_TMA_STOREES1B_NS4_17SM90_U32x4_STSM_NENS4_39AutoVectorizingCopyWithAssumedAlignmentILi128EEEEEEvvEEEEvNT_6ParamsE:
        .type           _ZN7cutlass13device_kernelINS_4gemm6kernel13GemmUniversalIN4cute5tupleIJiiiiEEENS1_10collective13CollectiveMmaINS1_35MainloopSm100TmaUmmaWarpSpecializedILi8ELi2ELi4ENS5_IJNS4_1CILi2EEESB_NSA_ILi1EEEEEEEENS5_IJNSA_ILi64EEENSA_ILi128EEENSA_ILi32EEEEEENS_10tfloat32_tENS5_IJlSC_lEEESJ_SK_NS4_8TiledMMAINS4_8MMA_AtomIJNS4_17SM100_MMA_TF32_SSISJ_SJ_fLi64ELi128ELNS4_4UMMA5MajorE0ELSP_0ELNSO_7ScaleInE0ELSQ_0EEEEEENS4_6LayoutINS5_IJSC_SC_SC_EEENS5_IJNSA_ILi0EEESV_SV_EEEEENS5_IJNS4_10UnderscoreESY_SY_EEEEENS4_23SM90_TMA_LOAD_MULTICASTENS4_14ComposedLayoutINS4_7SwizzleILi3ELi4ELi3EEENS4_18smem_ptr_flag_bitsILi32EEENST_INS5_IJNSA_ILi8EEESH_EEENS5_IJSH_SC_EEEEEEEvNS4_8identityES11_S1B_vS1C_EENS_8epilogue10collective18CollectiveEpilogueINS1E_23Sm100TmaWarpSpecializedILi4ELi2ELi16ELb1ELb0EEEJSI_NS5_IJNST_ISF_SC_EENST_ISH_SC_EEEEESJ_SK_SJ_SK_NS1E_6fusion15FusionCallbacksIS1I_NS1M_17LinearCombinationISJ_fSJ_fLNS_15FloatRoundStyleE2EEESI_S1L_JEEENS4_5SM1004TMEM4LOAD26SM100_TMEM_LOAD_16dp128b8xENS4_13SM90_TMA_LOADES1B_NS4_17SM75_U32x4_LDSM_NENS4_14SM90_TMA_STOREES1B_NS4_17SM90_U32x4_STSM_NENS4_39AutoVectorizingCopyWithAssumedAlignmentILi128EEEEEEvvEEEEvNT_6ParamsE,@function
        .size           _ZN7cutlass13device_kernelINS_4gemm6kernel13GemmUniversalIN4cute5tupleIJiiiiEEENS1_10collective13CollectiveMmaINS1_35MainloopSm100TmaUmmaWarpSpecializedILi8ELi2ELi4ENS5_IJNS4_1CILi2EEESB_NSA_ILi1EEEEEEEENS5_IJNSA_ILi64EEENSA_ILi128EEENSA_ILi32EEEEEENS_10tfloat32_tENS5_IJlSC_lEEESJ_SK_NS4_8TiledMMAINS4_8MMA_AtomIJNS4_17SM100_MMA_TF32_SSISJ_SJ_fLi64ELi128ELNS4_4UMMA5MajorE0ELSP_0ELNSO_7ScaleInE0ELSQ_0EEEEEENS4_6LayoutINS5_IJSC_SC_SC_EEENS5_IJNSA_ILi0EEESV_SV_EEEEENS5_IJNS4_10UnderscoreESY_SY_EEEEENS4_23SM90_TMA_LOAD_MULTICASTENS4_14ComposedLayoutINS4_7SwizzleILi3ELi4ELi3EEENS4_18smem_ptr_flag_bitsILi32EEENST_INS5_IJNSA_ILi8EEESH_EEENS5_IJSH_SC_EEEEEEEvNS4_8identityES11_S1B_vS1C_EENS_8epilogue10collective18CollectiveEpilogueINS1E_23Sm100TmaWarpSpecializedILi4ELi2ELi16ELb1ELb0EEEJSI_NS5_IJNST_ISF_SC_EENST_ISH_SC_EEEEESJ_SK_SJ_SK_NS1E_6fusion15FusionCallbacksIS1I_NS1M_17LinearCombinationISJ_fSJ_fLNS_15FloatRoundStyleE2EEESI_S1L_JEEENS4_5SM1004TMEM4LOAD26SM100_TMEM_LOAD_16dp128b8xENS4_13SM90_TMA_LOADES1B_NS4_17SM75_U32x4_LDSM_NENS4_14SM90_TMA_STOREES1B_NS4_17SM90_U32x4_STSM_NENS4_39AutoVectorizingCopyWithAssumedAlignmentILi128EEEEEEvvEEEEvNT_6ParamsE,(.L_x_196 - _ZN7cutlass13device_kernelINS_4gemm6kernel13GemmUniversalIN4cute5tupleIJiiiiEEENS1_10collective13CollectiveMmaINS1_35MainloopSm100TmaUmmaWarpSpecializedILi8ELi2ELi4ENS5_IJNS4_1CILi2EEESB_NSA_ILi1EEEEEEEENS5_IJNSA_ILi64EEENSA_ILi128EEENSA_ILi32EEEEEENS_10tfloat32_tENS5_IJlSC_lEEESJ_SK_NS4_8TiledMMAINS4_8MMA_AtomIJNS4_17SM100_MMA_TF32_SSISJ_SJ_fLi64ELi128ELNS4_4UMMA5MajorE0ELSP_0ELNSO_7ScaleInE0ELSQ_0EEEEEENS4_6LayoutINS5_IJSC_SC_SC_EEENS5_IJNSA_ILi0EEESV_SV_EEEEENS5_IJNS4_10UnderscoreESY_SY_EEEEENS4_23SM90_TMA_LOAD_MULTICASTENS4_14ComposedLayoutINS4_7SwizzleILi3ELi4ELi3EEENS4_18smem_ptr_flag_bitsILi32EEENST_INS5_IJNSA_ILi8EEESH_EEENS5_IJSH_SC_EEEEEEEvNS4_8identityES11_S1B_vS1C_EENS_8epilogue10collective18CollectiveEpilogueINS1E_23Sm100TmaWarpSpecializedILi4ELi2ELi16ELb1ELb0EEEJSI_NS5_IJNST_ISF_SC_EENST_ISH_SC_EEEEESJ_SK_SJ_SK_NS1E_6fusion15FusionCallbacksIS1I_NS1M_17LinearCombinationISJ_fSJ_fLNS_15FloatRoundStyleE2EEESI_S1L_JEEENS4_5SM1004TMEM4LOAD26SM100_TMEM_LOAD_16dp128b8xENS4_13SM90_TMA_LOADES1B_NS4_17SM75_U32x4_LDSM_NENS4_14SM90_TMA_STOREES1B_NS4_17SM90_U32x4_STSM_NENS4_39AutoVectorizingCopyWithAssumedAlignmentILi128EEEEEEvvEEEEvNT_6ParamsE)
        .other          _ZN7cutlass13device_kernelINS_4gemm6kernel13GemmUniversalIN4cute5tupleIJiiiiEEENS1_10collective13CollectiveMmaINS1_35MainloopSm100TmaUmmaWarpSpecializedILi8ELi2ELi4ENS5_IJNS4_1CILi2EEESB_NSA_ILi1EEEEEEEENS5_IJNSA_ILi64EEENSA_ILi128EEENSA_ILi32EEEEEENS_10tfloat32_tENS5_IJlSC_lEEESJ_SK_NS4_8TiledMMAINS4_8MMA_AtomIJNS4_17SM100_MMA_TF32_SSISJ_SJ_fLi64ELi128ELNS4_4UMMA5MajorE0ELSP_0ELNSO_7ScaleInE0ELSQ_0EEEEEENS4_6LayoutINS5_IJSC_SC_SC_EEENS5_IJNSA_ILi0EEESV_SV_EEEEENS5_IJNS4_10UnderscoreESY_SY_EEEEENS4_23SM90_TMA_LOAD_MULTICASTENS4_14ComposedLayoutINS4_7SwizzleILi3ELi4ELi3EEENS4_18smem_ptr_flag_bitsILi32EEENST_INS5_IJNSA_ILi8EEESH_EEENS5_IJSH_SC_EEEEEEEvNS4_8identityES11_S1B_vS1C_EENS_8epilogue10collective18CollectiveEpilogueINS1E_23Sm100TmaWarpSpecializedILi4ELi2ELi16ELb1ELb0EEEJSI_NS5_IJNST_ISF_SC_EENST_ISH_SC_EEEEESJ_SK_SJ_SK_NS1E_6fusion15FusionCallbacksIS1I_NS1M_17LinearCombinationISJ_fSJ_fLNS_15FloatRoundStyleE2EEESI_S1L_JEEENS4_5SM1004TMEM4LOAD26SM100_TMEM_LOAD_16dp128b8xENS4_13SM90_TMA_LOADES1B_NS4_17SM75_U32x4_LDSM_NENS4_14SM90_TMA_STOREES1B_NS4_17SM90_U32x4_STSM_NENS4_39AutoVectorizingCopyWithAssumedAlignmentILi128EEEEEEvvEEEEvNT_6ParamsE,@"STO_CUDA_ENTRY STV_DEFAULT"
_ZN7cutlass13device_kernelINS_4gemm6kernel13GemmUniversalIN4cute5tupleIJiiiiEEENS1_10collective13CollectiveMmaINS1_35MainloopSm100TmaUmmaWarpSpecializedILi8ELi2ELi4ENS5_IJNS4_1CILi2EEESB_NSA_ILi1EEEEEEEENS5_IJNSA_ILi64EEENSA_ILi128EEENSA_ILi32EEEEEENS_10tfloat32_tENS5_IJlSC_lEEESJ_SK_NS4_8TiledMMAINS4_8MMA_AtomIJNS4_17SM100_MMA_TF32_SSISJ_SJ_fLi64ELi128ELNS4_4UMMA5MajorE0ELSP_0ELNSO_7ScaleInE0ELSQ_0EEEEEENS4_6LayoutINS5_IJSC_SC_SC_EEENS5_IJNSA_ILi0EEESV_SV_EEEEENS5_IJNS4_10UnderscoreESY_SY_EEEEENS4_23SM90_TMA_LOAD_MULTICASTENS4_14ComposedLayoutINS4_7SwizzleILi3ELi4ELi3EEENS4_18smem_ptr_flag_bitsILi32EEENST_INS5_IJNSA_ILi8EEESH_EEENS5_IJSH_SC_EEEEEEEvNS4_8identityES11_S1B_vS1C_EENS_8epilogue10collective18CollectiveEpilogueINS1E_23Sm100TmaWarpSpecializedILi4ELi2ELi16ELb1ELb0EEEJSI_NS5_IJNST_ISF_SC_EENST_ISH_SC_EEEEESJ_SK_SJ_SK_NS1E_6fusion15FusionCallbacksIS1I_NS1M_17LinearCombinationISJ_fSJ_fLNS_15FloatRoundStyleE2EEESI_S1L_JEEENS4_5SM1004TMEM4LOAD26SM100_TMEM_LOAD_16dp128b8xENS4_13SM90_TMA_LOADES1B_NS4_17SM75_U32x4_LDSM_NENS4_14SM90_TMA_STOREES1B_NS4_17SM90_U32x4_STSM_NENS4_39AutoVectorizingCopyWithAssumedAlignmentILi128EEEEEEvvEEEEvNT_6ParamsE:
[----:B------:R-:W1:Y:S01]  /*0000*/  LDC R1, c[0x0][0x37c] ;  /* 0x0000df00ff017b82 */ /* 0x000e620000000800 */
[----:B------:R-:W2:Y:S01]  /*0010*/  S2R R76, SR_TID.X ;  /* 0x00000000004c7919 */ /* 0x000ea20000002100 */
[----:B------:R-:W3:Y:S01]  /*0020*/  LDCU.64 UR8, c[0x0][0x890] ;  /* 0x00011200ff0877ac */ /* 0x000ee20008000a00 */
[----:B------:R-:W-:Y:S02]  /*0030*/  PRMT R63, RZ, 0x7610, R63 ;  /* 0x00007610ff3f7816 */ /* 0x000fe4000000003f */
[----:B------:R-:W-:Y:S01]  /*0040*/  ELECT P3, URZ, PT ;  /* 0x0000000000ff782f */ /* 0x000fe20003860000 */
[----:B---3--:R-:W-:-:S04]  /*0050*/  UISETP.NE.U32.AND UP0, UPT, UR8, URZ, UPT ;  /* 0x000000ff0800728c */ /* 0x008fc8000bf05070 */
[----:B------:R-:W-:Y:S01]  /*0060*/  UISETP.NE.AND.EX UP0, UPT, UR9, URZ, UPT, UP0 ;  /* 0x000000ff0900728c */ /* 0x000fe2000bf05300 */
[----:B--2---:R-:W-:-:S05]  /*0070*/  SHF.R.U32.HI R64, RZ, 0x5, R76 ;  /* 0x00000005ff407819 */ /* 0x004fca000001164c */
[----:B------:R-:W2:Y:S02]  /*0080*/  SHFL.IDX PT, R0, R64, RZ, 0x1f ;  /* 0x00001fff40007589 */ /* 0x000ea400000e0000 */
[----:B--2---:R-:W-:Y:S01]  /*0090*/  R2UR UR17, R0 ;  /* 0x00000000001172ca */ /* 0x004fe200000e0000 */
[----:B-1----:R-:W-:-:S14]  /*00a0*/  BRA.U UP0, `(.L_x_0) ;  /* 0x0000000100307547 */ /* 0x002fdc000b800000 */
[----:B------:R-:W1:Y:S02]  /*00b0*/  LDCU.64 UR4, c[0x0][0x888] ;  /* 0x00011100ff0477ac */ /* 0x000e640008000a00 */
[----:B-1----:R-:W-:-:S04]  /*00c0*/  UISETP.NE.U32.AND UP0, UPT, UR4, URZ, UPT ;  /* 0x000000ff0400728c */ /* 0x002fc8000bf05070 */
[----:B------:R-:W-:-:S09]  /*00d0*/  UISETP.NE.AND.EX UP0, UPT, UR5, URZ, UPT, UP0 ;  /* 0x000000ff0500728c */ /* 0x000fd2000bf05300 */
[----:B------:R-:W-:Y:S05]  /*00e0*/  BRA.U !UP0, `(.L_x_1) ;  /* 0x0000000108147547 */ /* 0x000fea000b800000 */
[----:B------:R-:W1:Y:S01]  /*00f0*/  LDC.64 R2, c[0x0][0x888] ;  /* 0x00022200ff027b82 */ /* 0x000e620000000a00 */
[----:B------:R-:W1:Y:S02]  /*0100*/  LDCU.64 UR4, c[0x0][0x358] ;  /* 0x00006b00ff0477ac */ /* 0x000e640008000a00 */
[----:B-1----:R1:W5:Y:S01]  /*0110*/  LDG.E R27, desc[UR4][R2.64] ;  /* 0x00000004021b7981 */ /* 0x002362000c1e1900 */
[----:B------:R-:W-:Y:S01]  /*0120*/  HFMA2 R63, -RZ, RZ, 0, 5.9604644775390625e-08 ;  /* 0x00000001ff3f7431 */ /* 0x000fe200000001ff */
[----:B------:R-:W-:Y:S05]  /*0130*/  BRA `(.L_x_0) ;  /* 0x00000000000c7947 */ /* 0x000fea0003800000 */
.L_x_1:
[----:B------:R-:W1:Y:S01]  /*0140*/  LDCU UR4, c[0x0][0x880] ;  /* 0x00011000ff0477ac */ /* 0x000e620008000800 */
[----:B------:R-:W-:Y:S01]  /*0150*/  HFMA2 R63, -RZ, RZ, 0, 5.9604644775390625e-08 ;  /* 0x00000001ff3f7431 */ /* 0x000fe200000001ff */
[----:B-1----:R-:W-:-:S07]  /*0160*/  MOV R27, UR4 ;  /* 0x00000004001b7c02 */ /* 0x002fce0008000f00 */
.L_x_0:
[----:B------:R-:W2:Y:S02]  /*0170*/  LDCU.64 UR4, c[0x0][0x8b0] ;  /* 0x00011600ff0477ac */ /* 0x000ea40008000a00 */
[----:B--2---:R-:W-:-:S04]  /*0180*/  UISETP.NE.U32.AND UP0, UPT, UR4, URZ, UPT ;  /* 0x000000ff0400728c */ /* 0x004fc8000bf05070 */
[----:B------:R-:W-:-:S09]  /*0190*/  UISETP.NE.AND.EX UP0, UPT, UR5, URZ, UPT, UP0 ;  /* 0x000000ff0500728c */ /* 0x000fd2000bf05300 */
[----:B------:R-:W-:Y:S05]  /*01a0*/  BRA.U UP0, `(.L_x_2) ;  /* 0x0000000100287547 */ /* 0x000fea000b800000 */
[----:B------:R-:W2:Y:S02]  /*01b0*/  LDCU.64 UR4, c[0x0][0x8a8] ;  /* 0x00011500ff0477ac */ /* 0x000ea40008000a00 */
[----:B--2---:R-:W-:-:S04]  /*01c0*/  UISETP.NE.U32.AND UP0, UPT, UR4, URZ, UPT ;  /* 0x000000ff0400728c */ /* 0x004fc8000bf05070 */
[----:B------:R-:W-:-:S09]  /*01d0*/  UISETP.NE.AND.EX UP0, UPT, UR5, URZ, UPT, UP0 ;  /* 0x000000ff0500728c */ /* 0x000fd2000bf05300 */
[----:B------:R-:W-:Y:S05]  /*01e0*/  BRA.U !UP0, `(.L_x_3) ;  /* 0x0000000108107547 */ /* 0x000fea000b800000 */
[----:B------:R-:W2:Y:S01]  /*01f0*/  LDC.64 R24, c[0x0][0x8a8] ;  /* 0x00022a00ff187b82 */ /* 0x000ea20000000a00 */
[----:B------:R-:W2:Y:S02]  /*0200*/  LDCU.64 UR4, c[0x0][0x358] ;  /* 0x00006b00ff0477ac */ /* 0x000ea40008000a00 */
[----:B--2---:R2:W5:Y:S01]  /*0210*/  LDG.E R24, desc[UR4][R24.64] ;  /* 0x0000000418187981 */ /* 0x004562000c1e1900 */
[----:B------:R-:W-:Y:S05]  /*0220*/  BRA `(.L_x_2) ;  /* 0x0000000000087947 */ /* 0x000fea0003800000 */
.L_x_3:
[----:B------:R-:W2:Y:S02]  /*0230*/  LDCU UR4, c[0x0][0x8a0] ;  /* 0x00011400ff0477ac */ /* 0x000ea40008000800 */
[----:B--2---:R-:W-:Y:S02]  /*0240*/  MOV R24, UR4 ;  /* 0x0000000400187c02 */ /* 0x004fe40008000f00 */
.L_x_2:
[----:B------:R-:W-:Y:S01]  /*0250*/  IMAD.U32 R0, RZ, RZ, UR17 ;  /* 0x00000011ff007e24 */ /* 0x000fe2000f8e00ff */
[----:B------:R-:W-:Y:S04]  /*0260*/  BSSY.RECONVERGENT B0, `(.L_x_4) ;  /* 0x000000c000007945 */ /* 0x000fe80003800200 */
[C---:B------:R-:W-:Y:S02]  /*0270*/  ISETP.NE.OR P1, PT, R0.reuse, 0x1, !P3 ;  /* 0x000000010000780c */ /* 0x040fe40005f25670 */
[----:B------:R-:W-:-:S11]  /*0280*/  ISETP.NE.OR P0, PT, R0, 0x3, !P3 ;  /* 0x000000030000780c */ /* 0x000fd60005f05670 */
[----:B------:R-:W-:Y:S05]  /*0290*/  @P1 BRA `(.L_x_5) ;  /* 0x0000000000201947 */ /* 0x000fea0003800000 */
[----:B------:R-:W3:Y:S02]  /*02a0*/  LDCU.64 UR4, c[0x0][0x348] ;  /* 0x00006900ff0477ac */ /* 0x000ee40008000a00 */
[----:B---3--:R-:W-:Y:S02]  /*02b0*/  UIADD3 UR6, UP1, UPT, UR4, 0x80, URZ ;  /* 0x0000008004067890 */ /* 0x008fe4000ff3e0ff */
[----:B------:R-:W-:Y:S02]  /*02c0*/  UIADD3 UR4, UP0, UPT, UR4, 0x180, URZ ;  /* 0x0000018004047890 */ /* 0x000fe4000ff1e0ff */
[----:B------:R-:W-:Y:S02]  /*02d0*/  UIADD3.X UR7, UPT, UPT, URZ, UR5, URZ, UP1, !UPT ;  /* 0x00000005ff077290 */ /* 0x000fe40008ffe4ff */
[----:B------:R-:W-:-:S07]  /*02e0*/  UIADD3.X UR5, UPT, UPT, URZ, UR5, URZ, UP0, !UPT ;  /* 0x00000005ff057290 */ /* 0x000fce00087fe4ff */
[----:B------:R3:W-:Y:S02]  /*02f0*/  UTMACCTL.PF [UR6] ;  /* 0x00000000060079b9 */ /* 0x0007e40008040000 */
[----:B------:R3:W-:Y:S02]  /*0300*/  UTMACCTL.PF [UR4] ;  /* 0x00000000040079b9 */ /* 0x0007e40008040000 */
[----:B---3--:R-:W-:Y:S01]  /*0310*/  NOP ;  /* 0x0000000000007918 */ /* 0x008fe20000000000 */
.L_x_5:
[----:B------:R-:W-:Y:S05]  /*0320*/  BSYNC.RECONVERGENT B0 ;  /* 0x0000000000007941 */ /* 0x000fea0003800200 */
.L_x_4:
[----:B------:R-:W-:Y:S04]  /*0330*/  BSSY.RECONVERGENT B0, `(.L_x_6) ;  /* 0x000000a000007945 */ /* 0x000fe80003800200 */
        /* <DEDUP_REMOVED lines=9> */
.L_x_7:
[----:B------:R-:W-:Y:S05]  /*03d0*/  BSYNC.RECONVERGENT B0 ;  /* 0x0000000000007941 */ /* 0x000fea0003800200 */
.L_x_6:
[----:B------:R-:W3:Y:S01]  /*03e0*/  LDCU.64 UR4, c[0x0][0x888] ;  /* 0x00011100ff0477ac */ /* 0x000ee20008000a00 */
[----:B------:R-:W-:Y:S02]  /*03f0*/  UISETP.EQ.U32.AND UP1, UPT, UR8, URZ, UPT ;  /* 0x000000ff0800728c */ /* 0x000fe4000bf22070 */
[----:B------:R-:W-:Y:S02]  /*0400*/  UPLOP3.LUT UP3, UPT, UPT, UPT, UPT, 0x80, 0x8 ;  /* 0x000000000008789c */ /* 0x000fe40003f6f070 */
[----:B---3--:R-:W-:-:S04]  /*0410*/  UISETP.NE.U32.AND UP0, UPT, UR4, URZ, UPT ;  /* 0x000000ff0400728c */ /* 0x008fc8000bf05070 */
[----:B------:R-:W-:-:S04]  /*0420*/  UISETP.NE.AND.EX UP0, UPT, UR5, URZ, UPT, UP0 ;  /* 0x000000ff0500728c */ /* 0x000fc8000bf05300 */
[----:B------:R-:W-:-:S04]  /*0430*/  UISETP.EQ.OR.EX UP2, UPT, UR9, URZ, !UP0, UP1 ;  /* 0x000000ff0900728c */ /* 0x000fc8000c742710 */
[----:B------:R-:W-:-:S06]  /*0440*/  UP2UR UR4, UPR, URZ, 0x4 ;  /* 0x00000004ff047883 */ /* 0x000fcc0008000000 */
[----:B------:R-:W-:Y:S01]  /*0450*/  MOV R67, UR4 ;  /* 0x0000000400437c02 */ /* 0x000fe20008000f00 */
[----:B------:R-:W-:Y:S06]  /*0460*/  BRA.U !UP2, `(.L_x_8) ;  /* 0x000000010a207547 */ /* 0x000fec000b800000 */
[----:B------:R-:W-:Y:S01]  /*0470*/  UISETP.NE.U32.AND UP1, UPT, UR8, URZ, UPT ;  /* 0x000000ff0800728c */ /* 0x000fe2000bf25070 */
[----:B-----5:R-:W-:Y:S01]  /*0480*/  FSETP.NEU.AND P0, PT, R27, RZ, PT ;  /* 0x000000ff1b00720b */ /* 0x020fe20003f0d000 */
[----:B------:R-:W-:Y:S02]  /*0490*/  USEL UR4, URZ, 0xffffffff, UP0 ;  /* 0xffffffffff047887 */ /* 0x000fe40008000000 */
[----:B------:R-:W-:-:S10]  /*04a0*/  UISETP.NE.AND.EX UP1, UPT, UR9, URZ, UPT, UP1 ;  /* 0x000000ff0900728c */ /* 0x000fd4000bf25310 */
[----:B------:R-:W-:Y:S01]  /*04b0*/  VOTEU.ANY UP0, P0 ;  /* 0x0000000000ff7886 */ /* 0x000fe20000000100 */
[----:B------:R-:W-:-:S04]  /*04c0*/  @!UP1 USEL UR4, URZ, 0xffffffff, UP0 ;  /* 0xffffffffff049887 */ /* 0x000fc80008000000 */
[----:B------:R-:W-:-:S04]  /*04d0*/  ULOP3.LUT UR4, UR4, 0x1, URZ, 0xc0, !UPT ;  /* 0x0000000104047892 */ /* 0x000fc8000f8ec0ff */
[----:B------:R-:W-:-:S11]  /*04e0*/  UISETP.NE.U32.AND UP3, UPT, UR4, 0x1, UPT ;  /* 0x000000010400788c */ /* 0x000fd6000bf65070 */
.L_x_8:
[----:B-1----:R-:W1:Y:S01]  /*04f0*/  SHFL.IDX PT, R2, R64, RZ, 0x1f ;  /* 0x00001fff40027589 */ /* 0x002e6200000e0000 */
[----:B------:R-:W-:-:S04]  /*0500*/  UISETP.NE.AND UP0, UPT, UR17, 0x2, UPT ;  /* 0x000000021100788c */ /* 0x000fc8000bf05270 */
[----:B------:R-:W-:Y:S01]  /*0510*/  USEL UR48, URZ, 0x1, UP0 ;  /* 0x00000001ff307887 */ /* 0x000fe20008000000 */
[----:B-1----:R-:W-:-:S13]  /*0520*/  ISETP.NE.AND P0, PT, R2, RZ, PT ;  /* 0x000000ff0200720c */ /* 0x002fda0003f05270 */
[----:B------:R-:W-:Y:S05]  /*0530*/  @P0 BRA `(.L_x_9) ;  /* 0x0000000000840947 */ /* 0x000fea0003800000 */
[----:B------:R-:W-:Y:S01]  /*0540*/  ELECT P0, URZ, PT ;  /* 0x0000000000ff782f */ /* 0x000fe20003800000 */
[----:B------:R-:W-:-:S12]  /*0550*/  BSSY.RECONVERGENT B0, `(.L_x_9) ;  /* 0x000001f000007945 */ /* 0x000fd80003800200 */
[----:B------:R-:W-:Y:S05]  /*0560*/  @!P0 BRA `(.L_x_10) ;  /* 0x0000000000748947 */ /* 0x000fea0003800000 */
[----:B------:R-:W1:Y:S01]  /*0570*/  S2UR UR4, SR_CgaCtaId ;  /* 0x00000000000479c3 */ /* 0x000e620000008800 */
[----:B------:R-:W-:Y:S01]  /*0580*/  UMOV UR5, 0x400 ;  /* 0x0000040000057882 */ /* 0x000fe20000000000 */
[----:B------:R-:W-:Y:S01]  /*0590*/  UMOV UR8, 0x1 ;  /* 0x0000000100087882 */ /* 0x000fe20000000000 */
[----:B------:R-:W-:Y:S01]  /*05a0*/  UMOV UR6, 0x3 ;  /* 0x0000000300067882 */ /* 0x000fe20000000000 */
[----:B------:R-:W-:-:S04]  /*05b0*/  UIADD3 UR8, UPT, UPT, -UR8, 0x100000, URZ ;  /* 0x0010000008087890 */ /* 0x000fc8000fffe1ff */
[----:B------:R-:W-:Y:S02]  /*05c0*/  USHF.L.U32 UR9, UR8, 0xb, URZ ;  /* 0x0000000b08097899 */ /* 0x000fe400080006ff */
[----:B------:R-:W-:Y:S02]  /*05d0*/  USHF.L.U32 UR8, UR8, 0x1, URZ ;  /* 0x0000000108087899 */ /* 0x000fe400080006ff */
[----:B------:R-:W-:-:S04]  /*05e0*/  UIADD3 UR6, UPT, UPT, -UR6, 0x100000, URZ ;  /* 0x0010000006067890 */ /* 0x000fc8000fffe1ff */
[----:B------:R-:W-:Y:S02]  /*05f0*/  USHF.L.U32 UR7, UR6, 0xb, URZ ;  /* 0x0000000b06077899 */ /* 0x000fe400080006ff */
[----:B------:R-:W-:Y:S02]  /*0600*/  USHF.L.U32 UR6, UR6, 0x1, URZ ;  /* 0x0000000106067899 */ /* 0x000fe400080006ff */
[----:B-1----:R-:W-:Y:S01]  /*0610*/  ULEA UR4, UR4, UR5, 0x18 ;  /* 0x0000000504047291 */ /* 0x002fe2000f8ec0ff */
[----:B------:R-:W1:Y:S11]  /*0620*/  FENCE.VIEW.ASYNC.S ;  /* 0x00000000000073c6 */ /* 0x000e760000000000 */
[----:B-1----:R1:W3:Y:S01]  /*0630*/  SYNCS.EXCH.64 URZ, [UR4], UR8 ;  /* 0x0000000804ff75b2 */ /* 0x0022e20008000100 */
[----:B------:R1:W4:Y:S01]  /*0640*/  SYNCS.EXCH.64 URZ, [UR4+0x40], UR6 ;  /* 0x0000400604ff75b2 */ /* 0x0003220008000100 */
[----:B------:R1:W1:Y:S01]  /*0650*/  SYNCS.EXCH.64 URZ, [UR4+0x8], UR8 ;  /* 0x0000080804ff75b2 */ /* 0x0002620008000100 */
        /* <DEDUP_REMOVED lines=13> */
[----:B------:R-:W-:Y:S01]  /*0730*/  NOP ;  /* 0x0000000000007918 */ /* 0x000fe20000000000 */
.L_x_10:
[----:B-1----:R-:W-:Y:S05]  /*0740*/  BSYNC.RECONVERGENT B0 ;  /* 0x0000000000007941 */ /* 0x002fea0003800200 */
.L_x_9:
[----:B------:R-:W1:Y:S01]  /*0750*/  SHFL.IDX PT, R2, R64, RZ, 0x1f ;  /* 0x00001fff40027589 */ /* 0x000e6200000e0000 */
[----:B------:R-:W-:Y:S01]  /*0760*/  NOP ;  /* 0x0000000000007918 */ /* 0x000fe20000000000 */
[----:B-1----:R-:W-:-:S13]  /*0770*/  ISETP.NE.AND P0, PT, R2, 0x1, PT ;  /* 0x000000010200780c */ /* 0x002fda0003f05270 */
[----:B------:R-:W-:Y:S05]  /*0780*/  @P0 BRA `(.L_x_11) ;  /* 0x0000000000580947 */ /* 0x000fea0003800000 */
        /* <DEDUP_REMOVED lines=9> */
[----:B------:R-:W-:Y:S01]  /*0820*/  USHF.L.U32 UR6, UR6, 0x1, URZ ;  /* 0x0000000106067899 */ /* 0x000fe200080006ff */
[----:B------:R-:W-:Y:S01]  /*0830*/  ELECT P0, URZ, PT ;  /* 0x0000000000ff782f */ /* 0x000fe20003800000 */
[----:B-1----:R-:W-:Y:S01]  /*0840*/  ULEA UR4, UR4, UR5, 0x18 ;  /* 0x0000000504047291 */ /* 0x002fe2000f8ec0ff */
[----:B------:R-:W1:Y:S11]  /*0850*/  FENCE.VIEW.ASYNC.S ;  /* 0x00000000000073c6 */ /* 0x000e760000000000 */
[----:B-1----:R1:W1:Y:S01]  /*0860*/  SYNCS.EXCH.64 URZ, [UR4+0x80], UR8 ;  /* 0x0000800804ff75b2 */ /* 0x0022620008000100 */
        /* <DEDUP_REMOVED lines=8> */
.L_x_11:
[----:B------:R-:W2:Y:S01]  /*08f0*/  SHFL.IDX PT, R2, R64, RZ, 0x1f ;  /* 0x00001fff40027589 */ /* 0x000ea200000e0000 */
[----:B------:R-:W-:Y:S01]  /*0900*/  NOP ;  /* 0x0000000000007918 */ /* 0x000fe20000000000 */
[----:B--2---:R-:W-:-:S13]  /*0910*/  ISETP.NE.AND P0, PT, R2, 0x3, PT ;  /* 0x000000030200780c */ /* 0x004fda0003f05270 */
[----:B------:R-:W-:Y:S05]  /*0920*/  @P0 BRA `(.L_x_12) ;  /* 0x0000000000300947 */ /* 0x000fea0003800000 */
[----:B-1----:R-:W1:Y:S01]  /*0930*/  S2UR UR4, SR_CgaCtaId ;  /* 0x00000000000479c3 */ /* 0x002e620000008800 */
[----:B------:R-:W-:Y:S01]  /*0940*/  UMOV UR6, 0x400 ;  /* 0x0000040000067882 */ /* 0x000fe20000000000 */
[----:B------:R-:W-:Y:S01]  /*0950*/  UMOV UR5, 0x20 ;  /* 0x0000002000057882 */ /* 0x000fe20000000000 */
[----:B------:R-:W-:Y:S01]  /*0960*/  ELECT P0, URZ, PT ;  /* 0x0000000000ff782f */ /* 0x000fe20003800000 */
[----:B-1----:R-:W-:Y:S02]  /*0970*/  ULEA UR6, UR4, UR6, 0x18 ;  /* 0x0000000604067291 */ /* 0x002fe4000f8ec0ff */
[----:B------:R-:W-:-:S04]  /*0980*/  UIADD3 UR4, UPT, UPT, -UR5, 0x100000, URZ ;  /* 0x0010000005047890 */ /* 0x000fc8000fffe1ff */
[----:B------:R-:W-:Y:S02]  /*0990*/  USHF.L.U32 UR5, UR4, 0xb, URZ ;  /* 0x0000000b04057899 */ /* 0x000fe400080006ff */
[----:B------:R-:W-:Y:S01]  /*09a0*/  USHF.L.U32 UR4, UR4, 0x1, URZ ;  /* 0x0000000104047899 */ /* 0x000fe200080006ff */
[----:B------:R-:W1:Y:S11]  /*09b0*/  FENCE.VIEW.ASYNC.S ;  /* 0x00000000000073c6 */ /* 0x000e760000000000 */
[----:B-1----:R2:W1:Y:S01]  /*09c0*/  SYNCS.EXCH.64 URZ, [UR6+0xc0], UR4 ;  /* 0x0000c00406ff75b2 */ /* 0x0024620008000100 */
[----:B------:R2:W1:Y:S02]  /*09d0*/  SYNCS.EXCH.64 URZ, [UR6+0xc8], UR4 ;  /* 0x0000c80406ff75b2 */ /* 0x0004640008000100 */
[----:B--2---:R-:W-:Y:S01]  /*09e0*/  NOP ;  /* 0x0000000000007918 */ /* 0x004fe20000000000 */
.L_x_12:
[----:B------:R-:W2:Y:S01]  /*09f0*/  SHFL.IDX PT, R2, R64, RZ, 0x1f ;  /* 0x00001fff40027589 */ /* 0x000ea200000e0000 */
[----:B------:R-:W-:Y:S01]  /*0a00*/  NOP ;  /* 0x0000000000007918 */ /* 0x000fe20000000000 */
[----:B--2---:R-:W-:-:S13]  /*0a10*/  ISETP.NE.AND P0, PT, R2, 0x4, PT ;  /* 0x000000040200780c */ /* 0x004fda0003f05270 */
[----:B------:R-:W-:Y:S05]  /*0a20*/  @P0 BRA `(.L_x_13) ;  /* 0x00000000004c0947 */ /* 0x000fea0003800000 */
[----:B-1----:R-:W1:Y:S01]  /*0a30*/  S2UR UR6, SR_CgaCtaId ;  /* 0x00000000000679c3 */ /* 0x002e620000008800 */
[----:B------:R-:W-:Y:S01]  /*0a40*/  UMOV UR4, 0x3a0 ;  /* 0x000003a000047882 */ /* 0x000fe20000000000 */
[----:B------:R-:W-:Y:S01]  /*0a50*/  UMOV UR5, 0x400 ;  /* 0x0000040000057882 */ /* 0x000fe20000000000 */
[----:B------:R-:W-:Y:S01]  /*0a60*/  USEL UR4, UR4, 0x320, UP3 ;  /* 0x0000032004047887 */ /* 0x000fe20009800000 */
[----:B------:R-:W-:Y:S01]  /*0a70*/  UMOV UR8, 0x1 ;  /* 0x0000000100087882 */ /* 0x000fe20000000000 */
[----:B------:R-:W-:Y:S01]  /*0a80*/  ELECT P0, URZ, PT ;  /* 0x0000000000ff782f */ /* 0x000fe20003800000 */
[----:B------:R-:W-:-:S04]  /*0a90*/  UIADD3 UR8, UPT, UPT, -UR8, 0x100000, URZ ;  /* 0x0010000008087890 */ /* 0x000fc8000fffe1ff */
[----:B------:R-:W-:Y:S02]  /*0aa0*/  USHF.L.U32 UR9, UR8, 0xb, URZ ;  /* 0x0000000b08097899 */ /* 0x000fe400080006ff */
[----:B------:R-:W-:Y:S02]  /*0ab0*/  USHF.L.U32 UR8, UR8, 0x1, URZ ;  /* 0x0000000108087899 */ /* 0x000fe400080006ff */
[----:B-1----:R-:W-:Y:S02]  /*0ac0*/  ULEA UR6, UR6, UR5, 0x18 ;  /* 0x0000000506067291 */ /* 0x002fe4000f8ec0ff */
[----:B------:R-:W-:-:S04]  /*0ad0*/  UIADD3 UR4, UPT, UPT, -UR4, 0x100000, URZ ;  /* 0x0010000004047890 */ /* 0x000fc8000fffe1ff */
[----:B------:R-:W-:Y:S02]  /*0ae0*/  USHF.L.U32 UR5, UR4, 0xb, URZ ;  /* 0x0000000b04057899 */ /* 0x000fe400080006ff */
[----:B------:R-:W-:Y:S01]  /*0af0*/  USHF.L.U32 UR4, UR4, 0x1, URZ ;  /* 0x0000000104047899 */ /* 0x000fe200080006ff */
[----:B------:R-:W1:Y:S03]  /*0b00*/  FENCE.VIEW.ASYNC.S ;  /* 0x00000000000073c6 */ /* 0x000e660000000000 */
[----:B-1----:R2:W1:Y:S08]  /*0b10*/  SYNCS.EXCH.64 URZ, [UR6+0xd0], UR8 ;  /* 0x0000d00806ff75b2 */ /* 0x0024700008000100 */
[----:B------:R2:W1:Y:S01]  /*0b20*/  SYNCS.EXCH.64 URZ, [UR6+0xe0], UR4 ;  /* 0x0000e00406ff75b2 */ /* 0x0004620008000100 */
[----:B------:R2:W1:Y:S01]  /*0b30*/  SYNCS.EXCH.64 URZ, [UR6+0xd8], UR8 ;  /* 0x0000d80806ff75b2 */ /* 0x0004620008000100 */
[----:B------:R2:W1:Y:S02]  /*0b40*/  SYNCS.EXCH.64 URZ, [UR6+0xe8], UR4 ;  /* 0x0000e80406ff75b2 */ /* 0x0004640008000100 */
[----:B--2---:R-:W-:Y:S01]  /*0b50*/  NOP ;  /* 0x0000000000007918 */ /* 0x004fe20000000000 */
.L_x_13:
[----:B------:R-:W2:Y:S01]  /*0b60*/  SHFL.IDX PT, R2, R64, RZ, 0x1f ;  /* 0x00001fff40027589 */ /* 0x000ea200000e0000 */
[----:B------:R-:W-:Y:S01]  /*0b70*/  NOP ;  /* 0x0000000000007918 */ /* 0x000fe20000000000 */
[----:B--2---:R-:W-:-:S13]  /*0b80*/  ISETP.NE.AND P0, PT, R2, 0x5, PT ;  /* 0x000000050200780c */ /* 0x004fda0003f05270 */
[----:B------:R-:W-:Y:S05]  /*0b90*/  @P0 BRA `(.L_x_14) ;  /* 0x0000000000580947 */ /* 0x000fea0003800000 */
[----:B-1----:R-:W1:Y:S01]  /*0ba0*/  S2UR UR4, SR_CgaCtaId ;  /* 0x00000000000479c3 */ /* 0x002e620000008800 */
        /* <DEDUP_REMOVED lines=19> */
[----:B------:R2:W1:Y:S02]  /*0ce0*/  SYNCS.EXCH.64 URZ, [UR4+0x128], UR6 ;  /* 0x0001280604ff75b2 */ /* 0x0004640008000100 */
[----:B--2---:R-:W-:Y:S01]  /*0cf0*/  NOP ;  /* 0x0000000000007918 */ /* 0x004fe20000000000 */
.L_x_14:
[----:B------:R-:W2:Y:S01]  /*0d00*/  SHFL.IDX PT, R2, R64, RZ, 0x1f ;  /* 0x00001fff40027589 */ /* 0x000ea200000e0000 */
[----:B------:R-:W-:Y:S01]  /*0d10*/  NOP ;  /* 0x0000000000007918 */ /* 0x000fe20000000000 */
[----:B--2---:R-:W-:-:S13]  /*0d20*/  ISETP.NE.AND P0, PT, R2, 0x3, PT ;  /* 0x000000030200780c */ /* 0x004fda0003f05270 */
[----:B------:R-:W-:Y:S05]  /*0d30*/  @P0 BRA `(.L_x_15) ;  /* 0x0000000000380947 */ /* 0x000fea0003800000 */
[----:B------:R-:W2:Y:S01]  /*0d40*/  S2UR UR5, SR_CgaCtaId ;  /* 0x00000000000579c3 */ /* 0x000ea20000008800 */
[----:B-1----:R-:W-:Y:S01]  /*0d50*/  UMOV UR4, 0x400 ;  /* 0x0000040000047882 */ /* 0x002fe20000000000 */
[----:B------:R-:W-:Y:S01]  /*0d60*/  UMOV UR6, 0x20 ;  /* 0x0000002000067882 */ /* 0x000fe20000000000 */
[----:B------:R-:W-:Y:S01]  /*0d70*/  ELECT P0, URZ, PT ;  /* 0x0000000000ff782f */ /* 0x000fe20003800000 */
[----:B------:R-:W-:-:S04]  /*0d80*/  UIADD3 UR6, UPT, UPT, -UR6, 0x100000, URZ ;  /* 0x0010000006067890 */ /* 0x000fc8000fffe1ff */
[----:B------:R-:W-:Y:S02]  /*0d90*/  USHF.L.U32 UR7, UR6, 0xb, URZ ;  /* 0x0000000b06077899 */ /* 0x000fe400080006ff */
[----:B------:R-:W-:Y:S02]  /*0da0*/  USHF.L.U32 UR6, UR6, 0x1, URZ ;  /* 0x0000000106067899 */ /* 0x000fe400080006ff */
[----:B--2---:R-:W-:Y:S01]  /*0db0*/  ULEA UR4, UR5, UR4, 0x18 ;  /* 0x0000000405047291 */ /* 0x004fe2000f8ec0ff */
[----:B------:R-:W1:Y:S11]  /*0dc0*/  FENCE.VIEW.ASYNC.S ;  /* 0x00000000000073c6 */ /* 0x000e760000000000 */
[----:B-1----:R2:W1:Y:S01]  /*0dd0*/  SYNCS.EXCH.64 URZ, [UR4+0x130], UR6 ;  /* 0x0001300604ff75b2 */ /* 0x0024620008000100 */
[----:B------:R2:W1:Y:S01]  /*0de0*/  SYNCS.EXCH.64 URZ, [UR4+0x140], UR6 ;  /* 0x0001400604ff75b2 */ /* 0x0004620008000100 */
[----:B------:R2:W1:Y:S01]  /*0df0*/  SYNCS.EXCH.64 URZ, [UR4+0x138], UR6 ;  /* 0x0001380604ff75b2 */ /* 0x0004620008000100 */
[----:B------:R2:W1:Y:S02]  /*0e00*/  SYNCS.EXCH.64 URZ, [UR4+0x148], UR6 ;  /* 0x0001480604ff75b2 */ /* 0x0004640008000100 */
[----:B--2---:R-:W-:Y:S01]  /*0e10*/  NOP ;  /* 0x0000000000007918 */ /* 0x004fe20000000000 */
.L_x_15:
[----:B-1----:R-:W1:Y:S01]  /*0e20*/  LDCU UR4, c[0x0][0x36c] ;  /* 0x00006d80ff0477ac */ /* 0x002e620008000800 */
[----:B------:R-:W-:Y:S01]  /*0e30*/  ISETP.NE.OR P3, PT, R0, 0x2, !P3 ;  /* 0x000000020000780c */ /* 0x000fe20005f65670 */
[----:B------:R-:W-:Y:S01]  /*0e40*/  NOP ;  /* 0x0000000000007918 */ /* 0x000fe20000000000 */
[----:B------:R-:W-:Y:S01]  /*0e50*/  LOP3.LUT R0, R76, 0x1f, RZ, 0xc0, !PT ;  /* 0x0000001f4c007812 */ /* 0x000fe200078ec0ff */
[----:B------:R-:W-:Y:S02]  /*0e60*/  UISETP.NE.AND UP4, UPT, UR17, URZ, UPT ;  /* 0x000000ff1100728c */ /* 0x000fe4000bf85270 */
[----:B-1----:R-:W-:-:S09]  /*0e70*/  UISETP.EQ.U32.AND UP5, UPT, UR4, 0x1, UPT ;  /* 0x000000010400788c */ /* 0x002fd2000bfa2070 */
[----:B------:R-:W-:Y:S05]  /*0e80*/  BRA.U !UP5, `(.L_x_16) ;  /* 0x000000010d087547 */ /* 0x000fea000b800000 */
[----:B---34-:R-:W-:Y:S01]  /*0e90*/  UCGABAR_ARV ;  /* 0x00000000000079c7 */ /* 0x018fe20008000000 */
[----:B------:R-:W-:Y:S05]  /*0ea0*/  BRA `(.L_x_17) ;  /* 0x0000000000047947 */ /* 0x000fea0003800000 */
.L_x_16:
[----:B---34-:R-:W-:Y:S01]  /*0eb0*/  NOP ;  /* 0x0000000000007918 */ /* 0x018fe20000000000 */
.L_x_17:
[----:B------:R-:W1:Y:S01]  /*0ec0*/  S2UR UR16, SR_CTAID.X ;  /* 0x00000000001079c3 */ /* 0x000e620000002500 */
[----:B------:R-:W-:-:S05]  /*0ed0*/  CS2R.32 R66, SR_CgaSize ;  /* 0x0000000000427805 */ /* 0x000fca0000008a00 */
[----:B------:R-:W-:-:S05]  /*0ee0*/  IMAD R66, R66, -0xa0, RZ ;  /* 0xffffff6042427824 */ /* 0x000fca00078e02ff */
[----:B------:R-:W-:-:S14]  /*0ef0*/  R2UR UR5, R66 ;  /* 0x00000000420572ca */ /* 0x000fdc00000e0000 */
[----:B------:R-:W2:Y:S01]  /*0f00*/  LDCU UR5, c[0x0][UR5+0x2b0] ;  /* 0x00005600050577ac */ /* 0x000ea20008000800 */
[----:B------:R-:W-:-:S05]  /*0f10*/  CS2R.32 R66, SR_CgaSize ;  /* 0x0000000000427805 */ /* 0x000fca0000008a00 */
[----:B------:R-:W-:-:S05]  /*0f20*/  IMAD R66, R66, -0xa0, RZ ;  /* 0xffffff6042427824 */ /* 0x000fca00078e02ff */
[----:B------:R-:W-:-:S14]  /*0f30*/  R2UR UR4, R66 ;  /* 0x00000000420472ca */ /* 0x000fdc00000e0000 */
[----:B------:R-:W3:Y:S01]  /*0f40*/  LDCU UR4, c[0x0][UR4+0x2b4] ;  /* 0x00005680040477ac */ /* 0x000ee20008000800 */
[----:B------:R-:W4:Y:S01]  /*0f50*/  S2UR UR20, SR_CTAID.Y ;  /* 0x00000000001479c3 */ /* 0x000f220000002600 */
[----:B------:R-:W-:-:S05]  /*0f60*/  CS2R.32 R66, SR_CgaSize ;  /* 0x0000000000427805 */ /* 0x000fca0000008a00 */
[----:B------:R-:W-:-:S05]  /*0f70*/  IMAD R66, R66, -0xa0, RZ ;  /* 0xffffff6042427824 */ /* 0x000fca00078e02ff */
[----:B------:R-:W-:-:S14]  /*0f80*/  R2UR UR7, R66 ;  /* 0x00000000420772ca */ /* 0x000fdc00000e0000 */
[----:B------:R-:W3:Y:S01]  /*0f90*/  LDCU UR7, c[0x0][UR7+0x2a0] ;  /* 0x00005400070777ac */ /* 0x000ee20008000800 */
[----:B------:R-:W-:-:S05]  /*0fa0*/  CS2R.32 R66, SR_CgaSize ;  /* 0x0000000000427805 */ /* 0x000fca0000008a00 */
[----:B------:R-:W-:-:S05]  /*0fb0*/  IMAD R66, R66, -0xa0, RZ ;  /* 0xffffff6042427824 */ /* 0x000fca00078e02ff */
[----:B------:R-:W-:-:S14]  /*0fc0*/  R2UR UR8, R66 ;  /* 0x00000000420872ca */ /* 0x000fdc00000e0000 */
[----:B------:R-:W3:Y:S01]  /*0fd0*/  LDCU UR8, c[0x0][UR8+0x2a4] ;  /* 0x00005480080877ac */ /* 0x000ee20008000800 */
[----:B------:R-:W3:Y:S01]  /*0fe0*/  S2UR UR9, SR_CgaCtaId ;  /* 0x00000000000979c3 */ /* 0x000ee20000008800 */
[----:B------:R-:W3:Y:S01]  /*0ff0*/  LDCU UR21, c[0x0][0xb24] ;  /* 0x00016480ff1577ac */ /* 0x000ee20008000800 */
[----:B------:R-:W3:Y:S01]  /*1000*/  LDCU UR42, c[0x0][0xb24] ;  /* 0x00016480ff2a77ac */ /* 0x000ee20008000800 */
[----:B-1----:R-:W-:Y:S01]  /*1010*/  I2FP.F32.U32 R3, UR16 ;  /* 0x0000001000037c45 */ /* 0x002fe20008201000 */
[----:B------:R-:W1:Y:S04]  /*1020*/  LDCU UR29, c[0x0][0xb30] ;  /* 0x00016600ff1d77ac */ /* 0x000e680008000800 */
[----:B--2---:R-:W-:Y:S01]  /*1030*/  FMUL R3, R3, UR5 ;  /* 0x0000000503037c20 */ /* 0x004fe20008400000 */
[----:B------:R-:W-:Y:S01]  /*1040*/  UMOV UR34, 0x5 ;  /* 0x0000000500227882 */ /* 0x000fe20000000000 */
[----:B----4-:R-:W-:-:S04]  /*1050*/  I2FP.F32.U32 R2, UR20 ;  /* 0x0000001400027c45 */ /* 0x010fc80008201000 */
[----:B------:R-:W2:Y:S01]  /*1060*/  F2I.U32.TRUNC.NTZ R3, R3 ;  /* 0x0000000300037305 */ /* 0x000ea2000020f000 */
[----:B---3--:R-:W-:Y:S01]  /*1070*/  FMUL R2, R2, UR4 ;  /* 0x0000000402027c20 */ /* 0x008fe20008400000 */
[----:B------:R-:W-:Y:S02]  /*1080*/  ULOP3.LUT UR5, UR9, 0x2, URZ, 0xc0, !UPT ;  /* 0x0000000209057892 */ /* 0x000fe4000f8ec0ff */
[----:B------:R-:W-:-:S04]  /*1090*/  ULOP3.LUT UR50, UR9, 0x1, URZ, 0xc0, !UPT ;  /* 0x0000000109327892 */ /* 0x000fc8000f8ec0ff */
[----:B------:R-:W3:Y:S01]  /*10a0*/  F2I.U32.TRUNC.NTZ R2, R2 ;  /* 0x0000000200027305 */ /* 0x000ee2000020f000 */
[----:B------:R-:W-:Y:S02]  /*10b0*/  UISETP.GT.U32.AND UP0, UPT, UR5, 0xffff, UPT ;  /* 0x0000ffff0500788c */ /* 0x000fe4000bf04070 */
[----:B------:R-:W-:Y:S02]  /*10c0*/  UISETP.GT.U32.AND UP1, UPT, UR50, 0xffff, UPT ;  /* 0x0000ffff3200788c */ /* 0x000fe4000bf24070 */
[----:B------:R-:W-:Y:S01]  /*10d0*/  USEL UR26, UR5, 0xffff, !UP0 ;  /* 0x0000ffff051a7887 */ /* 0x000fe2000c000000 */
[----:B--2---:R-:W-:Y:S01]  /*10e0*/  R2UR UR4, R3 ;  /* 0x00000000030472ca */ /* 0x004fe200000e0000 */
[----:B------:R-:W-:Y:S02]  /*10f0*/  USHF.R.U32.HI UR32, URZ, 0x1, UR9 ;  /* 0x00000001ff207899 */ /* 0x000fe40008011609 */
[----:B------:R-:W-:Y:S02]  /*1100*/  USHF.L.U32 UR31, UR9, 0x9, URZ ;  /* 0x00000009091f7899 */ /* 0x000fe400080006ff */
[----:B------:R-:W-:-:S02]  /*1110*/  USHF.L.U32 UR30, UR9, 0xb, URZ ;  /* 0x0000000b091e7899 */ /* 0x000fc400080006ff */
[----:B------:R-:W-:Y:S01]  /*1120*/  USEL UR27, UR50, 0xffff, !UP1 ;  /* 0x0000ffff321b7887 */ /* 0x000fe2000c800000 */
[----:B---3--:R-:W-:Y:S02]  /*1130*/  R2UR UR6, R2 ;  /* 0x00000000020672ca */ /* 0x008fe400000e0000 */
[----:B------:R-:W-:-:S03]  /*1140*/  PRMT R2, RZ, 0x7610, R2 ;  /* 0x00007610ff027816 */ /* 0x000fc60000000002 */
[----:B------:R-:W-:-:S04]  /*1150*/  UIADD3 UR5, UPT, UPT, -UR4, URZ, URZ ;  /* 0x000000ff04057290 */ /* 0x000fc8000fffe1ff */
[----:B------:R-:W-:-:S04]  /*1160*/  UIMAD UR5, UR7, UR5, UR16 ;  /* 0x00000005070572a4 */ /* 0x000fc8000f8e0210 */
[----:B------:R-:W-:Y:S02]  /*1170*/  UIADD3 UR4, UPT, UPT, -UR6, URZ, URZ ;  /* 0x000000ff06047290 */ /* 0x000fe4000fffe1ff */
[----:B------:R-:W-:Y:S02]  /*1180*/  IMAD.U32 R66, RZ, RZ, UR5 ;  /* 0x00000005ff427e24 */ /* 0x000fe4000f8e00ff */
[----:B------:R-:W-:-:S06]  /*1190*/  UIMAD UR4, UR8, UR4, UR20 ;  /* 0x00000004080472a4 */ /* 0x000fcc000f8e0214 */
[----:B------:R-:W-:Y:S01]  /*11a0*/  IMAD.U32 R65, RZ, RZ, UR4 ;  /* 0x00000004ff417e24 */ /* 0x000fe2000f8e00ff */
[----:B-1----:R-:W-:Y:S06]  /*11b0*/  BRA.U UP4, `(.L_x_18) ;  /* 0x0000000104447547 */ /* 0x002fec000b800000 */
[----:B------:R-:W-:Y:S02]  /*11c0*/  R2UR UR4, R65 ;  /* 0x00000000410472ca */ /* 0x000fe400000e0000 */
[----:B------:R-:W-:-:S11]  /*11d0*/  R2UR UR6, R66 ;  /* 0x00000000420672ca */ /* 0x000fd600000e0000 */
[----:B------:R-:W-:Y:S02]  /*11e0*/  UISETP.NE.AND UP0, UPT, UR4, URZ, UPT ;  /* 0x000000ff0400728c */ /* 0x000fe4000bf05270 */
[----:B------:R-:W-:Y:S02]  /*11f0*/  UISETP.NE.AND UP1, UPT, UR4, 0x1, UPT ;  /* 0x000000010400788c */ /* 0x000fe4000bf25270 */
[----:B------:R-:W-:Y:S02]  /*1200*/  UISETP.NE.AND UP2, UPT, UR6, URZ, UP0 ;  /* 0x000000ff0600728c */ /* 0x000fe40008745270 */
[----:B------:R-:W-:Y:S02]  /*1210*/  USEL UR4, URZ, 0x2, UP0 ;  /* 0x00000002ff047887 */ /* 0x000fe40008000000 */
[----:B------:R-:W-:Y:S02]  /*1220*/  USEL UR8, URZ, 0x1, UP2 ;  /* 0x00000001ff087887 */ /* 0x000fe40009000000 */
[----:B------:R-:W-:-:S02]  /*1230*/  UISETP.NE.AND UP2, UPT, UR6, URZ, UPT ;  /* 0x000000ff0600728c */ /* 0x000fc4000bf45270 */
[----:B------:R-:W-:Y:S02]  /*1240*/  USEL UR5, URZ, 0x4, UP1 ;  /* 0x00000004ff057887 */ /* 0x000fe40008800000 */
[----:B------:R-:W-:Y:S02]  /*1250*/  UISETP.NE.AND UP0, UPT, UR6, 0x1, UPT ;  /* 0x000000010600788c */ /* 0x000fe4000bf05270 */
[----:B------:R-:W-:Y:S02]  /*1260*/  USEL UR6, URZ, 0x8, UP1 ;  /* 0x00000008ff067887 */ /* 0x000fe40008800000 */
[----:B------:R-:W-:Y:S02]  /*1270*/  USEL UR7, UR5, 0x4, UP2 ;  /* 0x0000000405077887 */ /* 0x000fe40009000000 */
[----:B------:R-:W-:Y:S02]  /*1280*/  USEL UR4, UR4, 0x2, UP0 ;  /* 0x0000000204047887 */ /* 0x000fe40008000000 */
[----:B------:R-:W-:-:S02]  /*1290*/  USEL UR5, UR6, 0x8, UP0 ;  /* 0x0000000806057887 */ /* 0x000fc40008000000 */
[----:B------:R-:W-:-:S04]  /*12a0*/  UIADD3 UR4, UPT, UPT, UR4, UR7, UR8 ;  /* 0x0000000704047290 */ /* 0x000fc8000fffe008 */
[----:B------:R-:W-:-:S06]  /*12b0*/  UIADD3 UR4, UPT, UPT, UR4, UR5, URZ ;  /* 0x0000000504047290 */ /* 0x000fcc000fffe0ff */
[----:B------:R-:W-:-:S07]  /*12c0*/  IMAD.U32 R2, RZ, RZ, UR4 ;  /* 0x00000004ff027e24 */ /* 0x000fce000f8e00ff */
.L_x_18:
[----:B------:R-:W1:Y:S01]  /*12d0*/  S2UR UR36, SR_CTAID.Z ;  /* 0x00000000002479c3 */ /* 0x000e620000002700 */
[----:B------:R-:W-:Y:S01]  /*12e0*/  UISETP.GE.AND UP0, UPT, UR21, 0x1, UPT ;  /* 0x000000011500788c */ /* 0x000fe2000bf06270 */
[----:B------:R-:W-:-:S08]  /*12f0*/  UMOV UR33, 0x3 ;  /* 0x0000000300217882 */ /* 0x000fd00000000000 */
[----:B------:R-:W-:Y:S05]  /*1300*/  BRA.U !UP0, `(.L_x_19) ;  /* 0x0000000108d47547 */ /* 0x000fea000b800000 */
[----:B------:R-:W2:Y:S01]  /*1310*/  LDCU.128 UR12, c[0x0][0xb10] ;  /* 0x00016200ff0c77ac */ /* 0x000ea20008000c00 */
[----:B------:R-:W3:Y:S01]  /*1320*/  LDCU UR6, c[0x0][0x370] ;  /* 0x00006e00ff0677ac */ /* 0x000ee20008000800 */
[----:B------:R-:W4:Y:S01]  /*1330*/  LDCU UR5, c[0x0][0x374] ;  /* 0x00006e80ff0577ac */ /* 0x000f220008000800 */
[----:B------:R-:W1:Y:S01]  /*1340*/  LDCU UR28, c[0x0][0xb0c] ;  /* 0x00016180ff1c77ac */ /* 0x000e620008000800 */
[----:B------:R-:W1:Y:S01]  /*1350*/  LDCU UR4, c[0x0][0xb20] ;  /* 0x00016400ff0477ac */ /* 0x000e620008000800 */
[----:B------:R-:W1:Y:S01]  /*1360*/  LDCU.64 UR8, c[0x0][0xb28] ;  /* 0x00016500ff0877ac */ /* 0x000e620008000a00 */
[----:B--2---:R-:W-:Y:S02]  /*1370*/  UISETP.NE.AND UP0, UPT, UR14, 0x1, UPT ;  /* 0x000000010e00788c */ /* 0x004fe4000bf05270 */
[----:B----4-:R-:W-:Y:S02]  /*1380*/  UIMAD.WIDE.U32 UR10, UR5, UR15, URZ ;  /* 0x0000000f050a72a5 */ /* 0x010fe4000f8e00ff */
[----:B---3--:R-:W-:-:S02]  /*1390*/  UIMAD.WIDE.U32 UR22, UR6, UR12, URZ ;  /* 0x0000000c061672a5 */ /* 0x008fc4000f8e00ff */
[----:B-1----:R-:W-:Y:S02]  /*13a0*/  UISETP.NE.AND UP1, UPT, UR28, 0x1, UPT ;  /* 0x000000011c00788c */ /* 0x002fe4000bf25270 */
[----:B------:R-:W-:Y:S01]  /*13b0*/  UISETP.NE.AND UP2, UPT, UR21, 0x1, UPT ;  /* 0x000000011500788c */ /* 0x000fe2000bf45270 */
[----:B------:R-:W-:Y:S02]  /*13c0*/  UMOV UR10, UR11 ;  /* 0x0000000b000a7c82 */ /* 0x000fe40008000000 */
[----:B------:R-:W-:Y:S01]  /*13d0*/  UMOV UR22, UR23 ;  /* 0x0000001700167c82 */ /* 0x000fe20008000000 */
[----:B------:R-:W-:Y:S02]  /*13e0*/  @UP0 USHF.R.U32.HI UR5, URZ, UR4, UR10 ;  /* 0x00000004ff050299 */ /* 0x000fe4000801160a */
[----:B------:R-:W-:Y:S02]  /*13f0*/  UIMAD.WIDE.U32 UR24, UR20, UR15, URZ ;  /* 0x0000000f141872a5 */ /* 0x000fe4000f8e00ff */
[----:B------:R-:W-:-:S02]  /*1400*/  UIMAD.WIDE.U32 UR10, UR5, UR8, URZ ;  /* 0x00000008050a72a5 */ /* 0x000fc4000f8e00ff */
[----:B------:R-:W-:Y:S02]  /*1410*/  @UP1 USHF.R.U32.HI UR6, URZ, UR13, UR22 ;  /* 0x0000000dff061299 */ /* 0x000fe40008011616 */
[----:B------:R-:W-:Y:S02]  /*1420*/  UIMAD.WIDE.U32 UR18, UR16, UR12, URZ ;  /* 0x0000000c101272a5 */ /* 0x000fe4000f8e00ff */
[----:B------:R-:W-:Y:S01]  /*1430*/  UIMAD.WIDE.U32 UR22, UR6, UR8, URZ ;  /* 0x00000008061672a5 */ /* 0x000fe2000f8e00ff */
[----:B------:R-:W-:Y:S01]  /*1440*/  UMOV UR24, UR25 ;  /* 0x0000001900187c82 */ /* 0x000fe20008000000 */
[----:B------:R-:W-:Y:S01]  /*1450*/  UMOV UR10, UR11 ;  /* 0x0000000b000a7c82 */ /* 0x000fe20008000000 */
[----:B------:R-:W-:Y:S02]  /*1460*/  USHF.R.U32.HI UR24, URZ, UR4, UR24 ;  /* 0x00000004ff187299 */ /* 0x000fe40008011618 */
[----:B------:R-:W-:Y:S02]  /*1470*/  @UP2 USHF.R.U32.HI UR5, URZ, UR9, UR10 ;  /* 0x00000009ff052299 */ /* 0x000fe4000801160a */
[----:B------:R-:W-:Y:S01]  /*1480*/  UMOV UR7, UR23 ;  /* 0x0000001700077c82 */ /* 0x000fe20008000000 */
[----:B------:R-:W-:Y:S01]  /*1490*/  UMOV UR18, UR19 ;  /* 0x0000001300127c82 */ /* 0x000fe20008000000 */
[----:B------:R-:W-:-:S02]  /*14a0*/  @UP2 USHF.R.U32.HI UR6, URZ, UR9, UR7 ;  /* 0x00000009ff062299 */ /* 0x000fc40008011607 */
[----:B------:R-:W-:Y:S02]  /*14b0*/  USHF.R.U32.HI UR18, URZ, UR13, UR18 ;  /* 0x0000000dff127299 */ /* 0x000fe40008011612 */
[----:B------:R-:W-:Y:S02]  /*14c0*/  USEL UR4, UR20, UR24, !UP0 ;  /* 0x0000001814047287 */ /* 0x000fe4000c000000 */
[----:B------:R-:W-:Y:S02]  /*14d0*/  UIMAD UR7, UR5, UR21, URZ ;  /* 0x00000015050772a4 */ /* 0x000fe4000f8e02ff */
[----:B------:R-:W-:Y:S02]  /*14e0*/  USEL UR5, UR16, UR18, !UP1 ;  /* 0x0000001210057287 */ /* 0x000fe4000c800000 */
[----:B------:R-:W-:Y:S02]  /*14f0*/  UIMAD UR12, UR6, UR21, URZ ;  /* 0x00000015060c72a4 */ /* 0x000fe4000f8e02ff */
[----:B------:R-:W-:-:S02]  /*1500*/  UISETP.GE.AND UP0, UPT, UR4, UR7, UPT ;  /* 0x000000070400728c */ /* 0x000fc4000bf06270 */
[----:B------:R-:W-:Y:S02]  /*1510*/  UIMAD.WIDE.U32 UR10, UR4, UR8, URZ ;  /* 0x00000008040a72a5 */ /* 0x000fe4000f8e00ff */
[----:B------:R-:W-:Y:S02]  /*1520*/  UISETP.GE.OR UP0, UPT, UR5, UR12, UP0 ;  /* 0x0000000c0500728c */ /* 0x000fe40008706670 */
[----:B------:R-:W-:Y:S02]  /*1530*/  UIMAD.WIDE.U32 UR12, UR5, UR8, URZ ;  /* 0x00000008050c72a5 */ /* 0x000fe4000f8e00ff */
[----:B------:R-:W-:Y:S01]  /*1540*/  UIADD3 UR10, UPT, UPT, -UR4, URZ, URZ ;  /* 0x000000ff040a7290 */ /* 0x000fe2000fffe1ff */
[----:B------:R-:W-:Y:S01]  /*1550*/  UMOV UR8, UR11 ;  /* 0x0000000b00087c82 */ /* 0x000fe20008000000 */
[----:B------:R-:W-:Y:S02]  /*1560*/  UIADD3 UR11, UPT, UPT, -UR5, URZ, URZ ;  /* 0x000000ff050b7290 */ /* 0x000fe4000fffe1ff */
[----:B------:R-:W-:-:S03]  /*1570*/  USHF.R.U32.HI UR8, URZ, UR9, UR8 ;  /* 0x00000009ff087299 */ /* 0x000fc60008011608 */
[----:B------:R-:W-:Y:S01]  /*1580*/  @!UP0 UMOV UR7, UR13 ;  /* 0x0000000d00078c82 */ /* 0x000fe20008000000 */
[----:B------:R-:W-:Y:S02]  /*1590*/  UIMAD UR20, UR14, UR10, UR20 ;  /* 0x0000000a0e1472a4 */ /* 0x000fe4000f8e0214 */
[----:B------:R-:W-:Y:S02]  /*15a0*/  USEL UR8, UR4, UR8, !UP2 ;  /* 0x0000000804087287 */ /* 0x000fe4000d000000 */
[----:B------:R-:W-:Y:S02]  /*15b0*/  @!UP0 USHF.R.U32.HI UR7, URZ, UR9, UR7 ;  /* 0x00000009ff078299 */ /* 0x000fe40008011607 */
[----:B------:R-:W-:Y:S02]  /*15c0*/  UIADD3 UR9, UPT, UPT, -UR8, URZ, URZ ;  /* 0x000000ff08097290 */ /* 0x000fe4000fffe1ff */
[----:B------:R-:W-:Y:S02]  /*15d0*/  @!UP0 USEL UR7, UR5, UR7, !UP2 ;  /* 0x0000000705078287 */ /* 0x000fe4000d000000 */
[----:B------:R-:W-:-:S02]  /*15e0*/  UIMAD UR9, UR21, UR9, UR4 ;  /* 0x00000009150972a4 */ /* 0x000fc4000f8e0204 */
[----:B------:R-:W-:Y:S02]  /*15f0*/  @!UP0 UIADD3 UR8, UPT, UPT, UR8, -UR7, URZ ;  /* 0x8000000708088290 */ /* 0x000fe4000fffe0ff */
[----:B------:R-:W-:Y:S02]  /*1600*/  @!UP0 UIMAD UR6, UR9, UR6, UR7 ;  /* 0x00000006090682a4 */ /* 0x000fe4000f8e0207 */
[----:B------:R-:W-:Y:S02]  /*1610*/  @!UP0 UIMAD UR4, UR8, UR21, UR5 ;  /* 0x00000015080482a4 */ /* 0x000fe4000f8e0205 */
[----:B------:R-:W-:Y:S02]  /*1620*/  UIMAD UR16, UR28, UR11, UR16 ;  /* 0x0000000b1c1072a4 */ /* 0x000fe4000f8e0210 */
[----:B------:R-:W-:Y:S01]  /*1630*/  UIMAD UR20, UR4, UR14, UR20 ;  /* 0x0000000e041472a4 */ /* 0x000fe2000f8e0214 */
[----:B------:R-:W-:Y:S02]  /*1640*/  @!UP0 UMOV UR5, UR6 ;  /* 0x0000000600058c82 */ /* 0x000fe40008000000 */
[----:B------:R-:W-:-:S12]  /*1650*/  UIMAD UR16, UR5, UR28, UR16 ;  /* 0x0000001c051072a4 */ /* 0x000fd8000f8e0210 */
.L_x_19:
[----:B------:R-:W-:Y:S02]  /*1660*/  UISETP.NE.AND UP1, UPT, UR29, 0x1, UPT ;  /* 0x000000011d00788c */ /* 0x000fe4000bf25270 */
[----:B------:R-:W-:Y:S02]  /*1670*/  ULOP3.LUT UR27, UR27, 0xffff, URZ, 0xc0, !UPT ;  /* 0x0000ffff1b1b7892 */ /* 0x000fe4000f8ec0ff */
[----:B------:R-:W-:Y:S02]  /*1680*/  ULOP3.LUT UR26, UR26, 0xffff, URZ, 0xc0, !UPT ;  /* 0x0000ffff1a1a7892 */ /* 0x000fe4000f8ec0ff */
[----:B------:R-:W-:Y:S02]  /*1690*/  UISETP.NE.AND UP0, UPT, UR17, 0x2, UPT ;  /* 0x000000021100788c */ /* 0x000fe4000bf05270 */
[----:B------:R-:W-:Y:S02]  /*16a0*/  ULOP3.LUT UR31, UR31, 0x400, URZ, 0xc0, !UPT ;  /* 0x000004001f1f7892 */ /* 0x000fe4000f8ec0ff */
[----:B------:R-:W-:-:S02]  /*16b0*/  ULOP3.LUT UR30, UR30, 0x800, URZ, 0xc0, !UPT ;  /* 0x000008001e1e7892 */ /* 0x000fc4000f8ec0ff */
[----:B------:R-:W-:Y:S02]  /*16c0*/  USHF.L.U32 UR27, UR34, UR27, URZ ;  /* 0x0000001b221b7299 */ /* 0x000fe400080006ff */
[----:B------:R-:W-:Y:S01]  /*16d0*/  USHF.L.U32 UR26, UR33, UR26, URZ ;  /* 0x0000001a211a7299 */ /* 0x000fe200080006ff */
[----:B------:R-:W-:Y:S11]  /*16e0*/  BRA.U UP1, `(.L_x_20) ;  /* 0x0000000101447547 */ /* 0x000ff6000b800000 */
[----:B------:R-:W2:Y:S01]  /*16f0*/  LDCU.128 UR8, c[0x0][0xb10] ;  /* 0x00016200ff0877ac */ /* 0x000ea20008000c00 */
[----:B------:R-:W3:Y:S01]  /*1700*/  LDCU UR12, c[0x0][0xb0c] ;  /* 0x00016180ff0c77ac */ /* 0x000ee20008000800 */
[----:B------:R-:W4:Y:S01]  /*1710*/  LDCU UR13, c[0x0][0xb20] ;  /* 0x00016400ff0d77ac */ /* 0x000f220008000800 */
[----:B--2---:R-:W-:Y:S02]  /*1720*/  UIMAD.WIDE.U32 UR6, UR16, UR8, URZ ;  /* 0x00000008100672a5 */ /* 0x004fe4000f8e00ff */
[----:B------:R-:W-:Y:S02]  /*1730*/  UIMAD.WIDE.U32 UR4, UR20, UR11, URZ ;  /* 0x0000000b140472a5 */ /* 0x000fe4000f8e00ff */
[----:B---3--:R-:W-:Y:S02]  /*1740*/  UISETP.NE.AND UP2, UPT, UR12, 0x1, UPT ;  /* 0x000000010c00788c */ /* 0x008fe4000bf45270 */
[----:B------:R-:W-:Y:S01]  /*1750*/  UISETP.NE.AND UP1, UPT, UR10, 0x1, UPT ;  /* 0x000000010a00788c */ /* 0x000fe2000bf25270 */
[----:B------:R-:W-:-:S02]  /*1760*/  UMOV UR6, UR7 ;  /* 0x0000000700067c82 */ /* 0x000fc40008000000 */
[----:B------:R-:W-:Y:S01]  /*1770*/  UMOV UR4, UR5 ;  /* 0x0000000500047c82 */ /* 0x000fe20008000000 */
[----:B------:R-:W-:Y:S02]  /*1780*/  USHF.R.U32.HI UR6, URZ, UR9, UR6 ;  /* 0x00000009ff067299 */ /* 0x000fe40008011606 */
[----:B----4-:R-:W-:Y:S02]  /*1790*/  USHF.R.U32.HI UR4, URZ, UR13, UR4 ;  /* 0x0000000dff047299 */ /* 0x010fe40008011604 */
[----:B------:R-:W-:Y:S02]  /*17a0*/  USEL UR5, UR16, UR6, !UP2 ;  /* 0x0000000610057287 */ /* 0x000fe4000d000000 */
[----:B------:R-:W-:-:S04]  /*17b0*/  USEL UR4, UR20, UR4, !UP1 ;  /* 0x0000000414047287 */ /* 0x000fc8000c800000 */
[----:B------:R-:W-:Y:S02]  /*17c0*/  UIADD3 UR6, UPT, UPT, UR5, -UR4, URZ ;  /* 0x8000000405067290 */ /* 0x000fe4000fffe0ff */
[----:B------:R-:W-:Y:S02]  /*17d0*/  UIADD3 UR4, UPT, UPT, -UR5, UR4, URZ ;  /* 0x0000000405047290 */ /* 0x000fe4000fffe1ff */
[----:B------:R-:W-:Y:S02]  /*17e0*/  UIMAD UR20, UR6, UR10, UR20 ;  /* 0x0000000a061472a4 */ /* 0x000fe4000f8e0214 */
[----:B------:R-:W-:-:S12]  /*17f0*/  UIMAD UR16, UR4, UR12, UR16 ;  /* 0x0000000c041072a4 */ /* 0x000fd8000f8e0210 */
.L_x_20:
[----:B------:R-:W-:Y:S05]  /*1800*/  BRA.U !UP5, `(.L_x_21) ;  /* 0x000000010d0c7547 */ /* 0x000fea000b800000 */
[----:B------:R-:W-:Y:S01]  /*1810*/  UCGABAR_WAIT ;  /* 0x0000000000007dc7 */ /* 0x000fe20008000000 */
[----:B------:R-:W-:Y:S01]  /*1820*/  CCTL.IVALL ;  /* 0x00000000ff00798f */ /* 0x000fe20002000000 */
[----:B------:R-:W-:Y:S05]  /*1830*/  BRA `(.L_x_22) ;  /* 0x0000000000047947 */ /* 0x000fea0003800000 */
.L_x_21:
[----:B------:R-:W-:Y:S06]  /*1840*/  BAR.SYNC.DEFER_BLOCKING 0x0 ;  /* 0x0000000000007b1d */ /* 0x000fec0000010000 */
.L_x_22:
[----:B------:R-:W-:Y:S05]  /*1850*/  BRA.U UP0, `(.L_x_23) ;  /* 0x00000015006c7547 */ /* 0x000fea000b800000 */
[----:B------:R-:W2:Y:S01]  /*1860*/  LDCU UR7, c[0x0][0x38c] ;  /* 0x00007180ff0777ac */ /* 0x000ea20008000800 */
[----:B------:R-:W3:Y:S01]  /*1870*/  S2UR UR8, SR_CgaCtaId ;  /* 0x00000000000879c3 */ /* 0x000ee20000008800 */
[----:B------:R-:W-:Y:S01]  /*1880*/  PLOP3.LUT P1, PT, PT, PT, UP3, 0x80, 0x8 ;  /* 0x000000000008781c */ /* 0x000fe20003f2f038 */
[----:B------:R-:W-:Y:S01]  /*1890*/  IMAD.MOV.U32 R12, RZ, RZ, 0x1 ;  /* 0x00000001ff0c7424 */ /* 0x000fe200078e00ff */
[----:B------:R-:W-:Y:S01]  /*18a0*/  UISETP.NE.AND UP0, UPT, UR17, URZ, UPT ;  /* 0x000000ff1100728c */ /* 0x000fe2000bf05270 */
[----:B------:R-:W-:Y:S01]  /*18b0*/  ISETP.EQ.OR P2, PT, R0, RZ, P3 ;  /* 0x000000ff0000720c */ /* 0x000fe20001f42670 */
[----:B------:R-:W-:Y:S01]  /*18c0*/  UMOV UR21, 0x400 ;  /* 0x0000040000157882 */ /* 0x000fe20000000000 */
[----:B------:R-:W-:Y:S01]  /*18d0*/  USHF.L.U32 UR5, UR32, 0x5, URZ ;  /* 0x0000000520057899 */ /* 0x000fe200080006ff */
[----:B------:R-:W-:Y:S01]  /*18e0*/  PLOP3.LUT P1, PT, P1, PT, PT, 0x8, 0x80 ;  /* 0x000000000080781c */ /* 0x000fe20000f2e170 */
[----:B------:R-:W-:Y:S01]  /*18f0*/  USEL UR25, UR48, 0x2, UP0 ;  /* 0x0000000230197887 */ /* 0x000fe20008000000 */
[----:B------:R-:W-:Y:S01]  /*1900*/  CS2R R10, SRZ ;  /* 0x00000000000a7805 */ /* 0x000fe2000001ff00 */
[----:B------:R-:W-:Y:S01]  /*1910*/  IMAD.MOV.U32 R9, RZ, RZ, RZ ;  /* 0x000000ffff097224 */ /* 0x000fe200078e00ff */
[----:B------:R-:W4:Y:S01]  /*1920*/  LDCU UR43, c[0x0][0x370] ;  /* 0x00006e00ff2b77ac */ /* 0x000f220008000800 */
[----:B------:R-:W-:Y:S01]  /*1930*/  IMAD.MOV.U32 R8, RZ, RZ, 0x1 ;  /* 0x00000001ff087424 */ /* 0x000fe200078e00ff */
[----:B------:R-:W1:Y:S01]  /*1940*/  LDCU.64 UR28, c[0x0][0x348] ;  /* 0x00006900ff1c77ac */ /* 0x000e620008000a00 */
[----:B--2---:R-:W-:-:S02]  /*1950*/  UIADD3 UR6, UPT, UPT, UR7, 0x1f, URZ ;  /* 0x0000001f07067890 */ /* 0x004fc4000fffe0ff */
[----:B------:R-:W-:Y:S02]  /*1960*/  UIADD3 UR49, UPT, UPT, UR7, 0x3e, URZ ;  /* 0x0000003e07317890 */ /* 0x000fe4000fffe0ff */
[----:B------:R-:W-:Y:S02]  /*1970*/  USHF.R.S32.HI UR4, URZ, 0x1f, UR6 ;  /* 0x0000001fff047899 */ /* 0x000fe40008011406 */
[----:B---3--:R-:W-:Y:S02]  /*1980*/  ULEA UR21, UR8, UR21, 0x18 ;  /* 0x0000001508157291 */ /* 0x008fe4000f8ec0ff */
[----:B------:R-:W-:Y:S02]  /*1990*/  ULEA.HI UR4, UR4, UR6, URZ, 0x5 ;  /* 0x0000000604047291 */ /* 0x000fe4000f8f28ff */
[----:B------:R-:W-:Y:S02]  /*19a0*/  UIADD3 UR6, UPT, UPT, UR7, -0x1, URZ ;  /* 0xffffffff07067890 */ /* 0x000fe4000fffe0ff */
[----:B------:R-:W-:-:S02]  /*19b0*/  USHF.R.S32.HI UR45, URZ, 0x5, UR4 ;  /* 0x00000005ff2d7899 */ /* 0x000fc40008011404 */
[----:B------:R-:W-:Y:S02]  /*19c0*/  UISETP.GE.U32.AND UP1, UPT, UR6, -0x3f, UPT ;  /* 0xffffffc10600788c */ /* 0x000fe4000bf26070 */
[----:B------:R-:W-:Y:S02]  /*19d0*/  UISETP.LT.U32.AND UP0, UPT, UR45, 0x8, UPT ;  /* 0x000000082d00788c */ /* 0x000fe4000bf01070 */
[----:B------:R-:W-:Y:S02]  /*19e0*/  ULEA UR38, UR31, UR21, 0x2 ;  /* 0x000000151f267291 */ /* 0x000fe4000f8e10ff */
[----:B------:R-:W-:Y:S02]  /*19f0*/  USEL UR44, UR45, 0x8, UP0 ;  /* 0x000000082d2c7887 */ /* 0x000fe40008000000 */
[----:B------:R-:W-:Y:S02]  /*1a00*/  ULEA UR37, UR30, UR21, 0x2 ;  /* 0x000000151e257291 */ /* 0x000fe4000f8e10ff */
[----:B------:R-:W-:-:S02]  /*1a10*/  UIADD3 UR24, UPT, UPT, UR44, -0x1, URZ ;  /* 0xffffffff2c187890 */ /* 0x000fc4000fffe0ff */
[----:B------:R-:W-:Y:S01]  /*1a20*/  @UP1 UIADD3 UR24, UPT, UPT, UR44, URZ, URZ ;  /* 0x000000ff2c181290 */ /* 0x000fe2000fffe0ff */
[----:B------:R-:W2:Y:S01]  /*1a30*/  LDCU UR41, c[0x0][0x374] ;  /* 0x00006e80ff2977ac */ /* 0x000ea20008000800 */
[----:B------:R-:W-:Y:S02]  /*1a40*/  ULOP3.LUT UR47, UR5, 0x20, URZ, 0xe2, !UPT ;  /* 0x00000020052f7892 */ /* 0x000fe4000f8ee2ff */
[----:B------:R-:W-:Y:S02]  /*1a50*/  UIADD3 UR38, UPT, UPT, UR38, 0x8800, URZ ;  /* 0x0000880026267890 */ /* 0x000fe4000fffe0ff */
[----:B------:R-:W-:Y:S02]  /*1a60*/  UIADD3 UR37, UPT, UPT, UR37, 0x18800, URZ ;  /* 0x0001880025257890 */ /* 0x000fe4000fffe0ff */
[----:B------:R-:W-:Y:S02]  /*1a70*/  UIADD3 UR46, UPT, UPT, UR45, -UR44, URZ ;  /* 0x8000002c2d2e7290 */ /* 0x000fe4000fffe0ff */
[----:B------:R-:W-:Y:S01]  /*1a80*/  UIADD3 UR24, UPT, UPT, UR24, 0x1, URZ ;  /* 0x0000000118187890 */ /* 0x000fe2000fffe0ff */
[----:B-1--4-:R-:W-:-:S11]  /*1a90*/  UMOV UR7, URZ ;  /* 0x000000ff00077c82 */ /* 0x012fd60008000000 */
.L_x_43:
[----:B-1----:R-:W1:Y:S02]  /*1aa0*/  S2UR UR4, SR_CgaCtaId ;  /* 0x00000000000479c3 */ /* 0x002e640000008800 */
[----:B-1----:R-:W-:-:S09]  /*1ab0*/  UISETP.NE.AND UP0, UPT, UR4, URZ, UPT ;  /* 0x000000ff0400728c */ /* 0x002fd2000bf05270 */
[----:B------:R-:W-:Y:S05]  /*1ac0*/  BRA.U UP0, `(.L_x_24) ;  /* 0x0000000100287547 */ /* 0x000fea000b800000 */
[----:B------:R-:W-:Y:S02]  /*1ad0*/  LEA R0, R9, UR21, 0x3 ;  /* 0x0000001509007c11 */ /* 0x000fe4000f8e18ff */
[----:B------:R-:W-:-:S04]  /*1ae0*/  SHF.L.U32 R3, R8, 0x1f, RZ ;  /* 0x0000001f08037819 */ /* 0x000fc800000006ff */
[----:B------:R-:W1:Y:S02]  /*1af0*/  SYNCS.PHASECHK.TRANS64.TRYWAIT P0, [R0+URZ+0x140], R3 ;  /* 0x00014003000075a7 */ /* 0x000e6400080011ff */
[----:B-1----:R-:W-:Y:S05]  /*1b00*/  @!P0 BRA `(.L_x_25) ;  /* 0x0000007000e48947 */ /* 0x002fea0003800000 */
.L_x_143:
[----:B------:R3:W-:Y:S01]  /*1b10*/  SYNCS.ARRIVE.TRANS64.A1T0 RZ, [R0+URZ+0x130], RZ ;  /* 0x000130ff00ff79a7 */ /* 0x0007e200081000ff */
[----:B------:R-:W-:-:S05]  /*1b20*/  VIADD R9, R9, 0x1 ;  /* 0x0000000109097836 */ /* 0x000fca0000000000 */
[----:B------:R-:W-:-:S04]  /*1b30*/  ISETP.NE.AND P0, PT, R9, 0x2, PT ;  /* 0x000000020900780c */ /* 0x000fc80003f05270 */
[----:B-1----:R-:W-:Y:S02]  /*1b40*/  SEL R3, RZ, 0x1, P0 ;  /* 0x00000001ff037807 */ /* 0x002fe40000000000 */
[----:B------:R-:W-:Y:S02]  /*1b50*/  SEL R9, R9, RZ, P0 ;  /* 0x000000ff09097207 */ /* 0x000fe40000000000 */
[----:B------:R-:W-:-:S07]  /*1b60*/  LOP3.LUT R8, R8, R3, RZ, 0x3c, !PT ;  /* 0x0000000308087212 */ /* 0x000fce00078e3cff */
.L_x_24:
[----:B------:R-:W-:Y:S01]  /*1b70*/  ULEA UR4, UR7, UR21, 0x3 ;  /* 0x0000001507047291 */ /* 0x000fe2000f8e18ff */
[----:B---3--:R-:W-:Y:S01]  /*1b80*/  SHF.L.U32 R0, R12, 0x1f, RZ ;  /* 0x0000001f0c007819 */ /* 0x008fe200000006ff */
[----:B------:R-:W-:Y:S02]  /*1b90*/  UISETP.GE.U32.AND UP0, UPT, UR49, 0x3f, UPT ;  /* 0x0000003f3100788c */ /* 0x000fe4000bf06070 */
[----:B------:R-:W-:Y:S02]  /*1ba0*/  ULEA UR11, UR20, UR50, 0x1 ;  /* 0x00000032140b7291 */ /* 0x000fe4000f8e08ff */
[----:B------:R-:W-:Y:S02]  /*1bb0*/  ULEA UR35, UR16, UR47, 0x6 ;  /* 0x0000002f10237291 */ /* 0x000fe4000f8e30ff */
[----:B------:R-:W-:Y:S01]  /*1bc0*/  USHF.L.U32 UR11, UR11, 0x6, URZ ;  /* 0x000000060b0b7899 */ /* 0x000fe200080006ff */
[----:B------:R1:W3:Y:S01]  /*1bd0*/  SYNCS.PHASECHK.TRANS64.TRYWAIT P0, [UR4+0x40], R0 ;  /* 0x00004000ff0075a7 */ /* 0x0002e20008001104 */
[----:B------:R-:W-:Y:S01]  /*1be0*/  UMOV UR6, URZ ;  /* 0x000000ff00067c82 */ /* 0x000fe20008000000 */
[----:B------:R-:W-:Y:S09]  /*1bf0*/  BRA.U !UP0, `(.L_x_26) ;  /* 0x0000000108c87547 */ /* 0x000ff2000b800000 */
[----:B------:R-:W-:Y:S01]  /*1c00*/  UMOV UR13, URZ ;  /* 0x000000ff000d7c82 */ /* 0x000fe20008000000 */
[----:B------:R-:W-:-:S05]  /*1c10*/  UMOV UR4, UR7 ;  /* 0x0000000700047c82 */ /* 0x000fca0008000000 */
.L_x_32:
[----:B------:R-:W-:Y:S01]  /*1c20*/  ULEA UR33, UR4, UR21, 0x3 ;  /* 0x0000001504217291 */ /* 0x000fe2000f8e18ff */
[----:B---3--:R-:W-:Y:S01]  /*1c30*/  @!P3 MOV R2, 0x6000 ;  /* 0x000060000002b802 */ /* 0x008fe20000000f00 */
[----:B-1-3--:R-:W-:Y:S10]  /*1c40*/  @P0 BRA `(.L_x_27) ;  /* 0x00000000000c0947 */ /* 0x00aff40003800000 */
[----:B------:R-:W-:-:S04]  /*1c50*/  SHF.L.U32 R3, R12, 0x1f, RZ ;  /* 0x0000001f0c037819 */ /* 0x000fc800000006ff */
[----:B------:R-:W3:Y:S02]  /*1c60*/  SYNCS.PHASECHK.TRANS64.TRYWAIT P0, [UR33+0x40], R3 ;  /* 0x00004003ff0075a7 */ /* 0x000ee40008001121 */
[----:B---3--:R-:W-:Y:S05]  /*1c70*/  @!P0 BRA `(.L_x_28) ;  /* 0x00000070009c8947 */ /* 0x008fea0003800000 */
.L_x_27:
[----:B------:R3:W-:Y:S01]  /*1c80*/  @!P3 SYNCS.ARRIVE.TRANS64 RZ, [UR33], R2 ;  /* 0x00000002ffffb9a7 */ /* 0x0007e20008000021 */
[----:B------:R-:W-:-:S04]  /*1c90*/  ULOP3.LUT UR5, UR25, 0x2, URZ, 0xfc, !UPT ;  /* 0x0000000219057892 */ /* 0x000fc8000f8efcff */
[----:B------:R-:W-:-:S09]  /*1ca0*/  UISETP.NE.AND UP0, UPT, UR5, 0x2, UPT ;  /* 0x000000020500788c */ /* 0x000fd2000bf05270 */
[----:B------:R-:W-:Y:S05]  /*1cb0*/  BRA.U UP0, `(.L_x_29) ;  /* 0x0000000100047547 */ /* 0x000fea000b800000 */
[----:B--2---:R-:W-:Y:S05]  /*1cc0*/  BPT.TRAP 0x1 ;  /* 0x000000040000795c */ /* 0x004fea0000300000 */
.L_x_29:
[----:B------:R-:W-:Y:S04]  /*1cd0*/  BSSY.RECONVERGENT B0, `(.L_x_30) ;  /* 0x0000003000007945 */ /* 0x000fe80003800200 */
[----:B------:R-:W-:Y:S05]  /*1ce0*/  @P2 BRA `(.L_x_31) ;  /* 0x0000000000042947 */ /* 0x000fea0003800000 */
[----:B--2---:R-:W-:Y:S05]  /*1cf0*/  BPT.TRAP 0x1 ;  /* 0x000000040000795c */ /* 0x004fea0000300000 */
.L_x_31:
[----:B--2---:R-:W-:Y:S05]  /*1d00*/  BSYNC.RECONVERGENT B0 ;  /* 0x0000000000007941 */ /* 0x004fea0003800200 */
.L_x_30:
[----:B------:R-:W-:Y:S02]  /*1d10*/  UIADD3 UR5, UPT, UPT, UR4, 0x1, URZ ;  /* 0x0000000104057890 */ /* 0x000fe4000fffe0ff */
[----:B------:R-:W-:Y:S02]  /*1d20*/  USHF.L.U32 UR34, UR13, 0x5, URZ ;  /* 0x000000050d227899 */ /* 0x000fe400080006ff */
[----:B------:R-:W-:Y:S02]  /*1d30*/  UISETP.NE.AND UP0, UPT, UR5, 0x8, UPT ;  /* 0x000000080500788c */ /* 0x000fe4000bf05270 */
[----:B------:R-:W-:Y:S02]  /*1d40*/  UIADD3 UR13, UPT, UPT, UR13, 0x1, URZ ;  /* 0x000000010d0d7890 */ /* 0x000fe4000fffe0ff */
[----:B------:R-:W-:Y:S02]  /*1d50*/  USEL UR6, URZ, 0x1, UP0 ;  /* 0x00000001ff067887 */ /* 0x000fe40008000000 */
[----:B------:R-:W-:-:S02]  /*1d60*/  USEL UR7, UR5, URZ, UP0 ;  /* 0x000000ff05077287 */ /* 0x000fc40008000000 */
[----:B------:R-:W-:Y:S02]  /*1d70*/  UIADD3 UR14, UP1, UPT, UR28, 0x80, URZ ;  /* 0x000000801c0e7890 */ /* 0x000fe4000ff3e0ff */
[----:B------:R-:W-:Y:S01]  /*1d80*/  ULEA UR5, UR7, UR21, 0x3 ;  /* 0x0000001507057291 */ /* 0x000fe2000f8e18ff */
[----:B------:R-:W-:Y:S01]  /*1d90*/  LOP3.LUT R12, R12, UR6, RZ, 0x3c, !PT ;  /* 0x000000060c0c7c12 */ /* 0x000fe2000f8e3cff */
[----:B------:R-:W-:Y:S02]  /*1da0*/  ULEA UR6, UR4, UR31, 0xb ;  /* 0x0000001f04067291 */ /* 0x000fe4000f8e58ff */
[----:B------:R-:W-:Y:S01]  /*1db0*/  UIADD3.X UR15, UPT, UPT, URZ, UR29, URZ, UP1, !UPT ;  /* 0x0000001dff0f7290 */ /* 0x000fe20008ffe4ff */
[----:B-1----:R-:W-:Y:S01]  /*1dc0*/  SHF.L.U32 R0, R12, 0x1f, RZ ;  /* 0x0000001f0c007819 */ /* 0x002fe200000006ff */
[----:B------:R-:W-:Y:S02]  /*1dd0*/  ULEA UR6, UR6, UR21, 0x2 ;  /* 0x0000001506067291 */ /* 0x000fe4000f8e10ff */
[----:B------:R-:W-:Y:S01]  /*1de0*/  UPRMT UR16, URZ, 0x5410, UR27 ;  /* 0x00005410ff107896 */ /* 0x000fe2000800001b */
[----:B------:R4:W1:Y:S01]  /*1df0*/  SYNCS.PHASECHK.TRANS64.TRYWAIT P0, [UR5+0x40], R0 ;  /* 0x00004000ff0075a7 */ /* 0x0008620008001105 */
[----:B------:R-:W-:-:S02]  /*1e00*/  ULEA UR5, UR4, UR30, 0xc ;  /* 0x0000001e04057291 */ /* 0x000fc4000f8e60ff */
[----:B------:R-:W-:Y:S02]  /*1e10*/  UIADD3 UR4, UP0, UPT, UR28, 0x180, URZ ;  /* 0x000001801c047890 */ /* 0x000fe4000ff1e0ff */
[----:B------:R-:W-:Y:S02]  /*1e20*/  ULEA UR5, UR5, UR21, 0x2 ;  /* 0x0000001505057291 */ /* 0x000fe4000f8e10ff */
[----:B------:R-:W-:Y:S02]  /*1e30*/  UIADD3 UR32, UPT, UPT, UR6, 0x8800, URZ ;  /* 0x0000880006207890 */ /* 0x000fe4000fffe0ff */
[----:B------:R-:W-:Y:S02]  /*1e40*/  UIADD3 UR8, UPT, UPT, UR5, 0x18800, URZ ;  /* 0x0001880005087890 */ /* 0x000fe4000fffe0ff */
[----:B------:R-:W-:Y:S02]  /*1e50*/  UIADD3.X UR5, UPT, UPT, URZ, UR29, URZ, UP0, !UPT ;  /* 0x0000001dff057290 */ /* 0x000fe400087fe4ff */
[----:B------:R-:W-:-:S02]  /*1e60*/  UISETP.NE.AND UP0, UPT, UR13, UR24, UPT ;  /* 0x000000180d00728c */ /* 0x000fc4000bf05270 */
[----:B------:R-:W-:Y:S01]  /*1e70*/  UPRMT UR6, URZ, 0x5410, UR26 ;  /* 0x00005410ff067896 */ /* 0x000fe2000800001a */
[----:B------:R-:W-:Y:S01]  /*1e80*/  UMOV UR18, 0x0 ;  /* 0x0000000000127882 */ /* 0x000fe20000000000 */
[----:B------:R-:W-:Y:S01]  /*1e90*/  UMOV UR19, 0x10000000 ;  /* 0x1000000000137882 */ /* 0x000fe20000000000 */
[----:B------:R-:W-:Y:S01]  /*1ea0*/  UMOV UR12, UR36 ;  /* 0x00000024000c7c82 */ /* 0x000fe20008000000 */
[----:B------:R-:W-:Y:S01]  /*1eb0*/  UMOV UR9, UR33 ;  /* 0x0000002100097c82 */ /* 0x000fe20008000000 */
[----:B------:R-:W-:Y:S01]  /*1ec0*/  UMOV UR10, UR34 ;  /* 0x00000022000a7c82 */ /* 0x000fe20008000000 */
[----:B------:R-:W-:Y:S03]  /*1ed0*/  UTMALDG.3D.MULTICAST [UR32], [UR14], UR16, desc[UR18] ;  /* 0x000012200e0073b4 */ /* 0x000fe60008011810 */
[----:B------:R2:W-:Y:S02]  /*1ee0*/  UTMALDG.3D.MULTICAST [UR8], [UR4], UR6, desc[UR18] ;  /* 0x00001208040073b4 */ /* 0x0005e40008011806 */
[----:B--2---:R-:W-:Y:S01]  /*1ef0*/  UMOV UR6, UR24 ;  /* 0x0000001800067c82 */ /* 0x004fe20008000000 */
[----:B------:R-:W-:Y:S01]  /*1f00*/  UMOV UR4, UR7 ;  /* 0x0000000700047c82 */ /* 0x000fe20008000000 */
[----:B----4-:R-:W-:Y:S05]  /*1f10*/  BRA.U UP0, `(.L_x_32) ;  /* 0xfffffffd00407547 */ /* 0x010fea000b83ffff */
.L_x_26:
[----:B------:R-:W-:Y:S01]  /*1f20*/  ULEA UR4, UR7, UR21, 0x3 ;  /* 0x0000001507047291 */ /* 0x000fe2000f8e18ff */
[----:B-1----:R-:W-:Y:S01]  /*1f30*/  SHF.L.U32 R0, R12, 0x1f, RZ ;  /* 0x0000001f0c007819 */ /* 0x002fe200000006ff */
[----:B------:R-:W-:Y:S01]  /*1f40*/  @!P1 SYNCS.ARRIVE.TRANS64.A1T0 RZ, [UR21+0xc8], RZ ;  /* 0x0000c8ffffff99a7 */ /* 0x000fe20008100015 */
[----:B------:R-:W-:-:S06]  /*1f50*/  UISETP.GT.AND UP0, UPT, UR45, UR44, UPT ;  /* 0x0000002c2d00728c */ /* 0x000fcc000bf04270 */
[----:B---3--:R1:W3:Y:S03]  /*1f60*/  SYNCS.PHASECHK.TRANS64.TRYWAIT P0, [UR4+0x40], R0 ;  /* 0x00004000ff0075a7 */ /* 0x0082e60008001104 */
[----:B------:R-:W-:Y:S05]  /*1f70*/  BRA.U !UP0, `(.L_x_33) ;  /* 0x0000000108bc7547 */ /* 0x000fea000b800000 */
[----:B------:R-:W-:Y:S01]  /*1f80*/  UIADD3 UR13, UPT, UPT, UR46, UR6, URZ ;  /* 0x000000062e0d7290 */ /* 0x000fe2000fffe0ff */
[----:B------:R-:W-:-:S11]  /*1f90*/  UMOV UR4, UR7 ;  /* 0x0000000700047c82 */ /* 0x000fd60008000000 */
.L_x_39:
[----:B------:R-:W-:Y:S01]  /*1fa0*/  ULEA UR17, UR4, UR21, 0x3 ;  /* 0x0000001504117291 */ /* 0x000fe2000f8e18ff */
[----:B---3--:R-:W-:Y:S01]  /*1fb0*/  @!P3 MOV R2, 0x6000 ;  /* 0x000060000002b802 */ /* 0x008fe20000000f00 */
[----:B-1-3--:R-:W-:Y:S10]  /*1fc0*/  @P0 BRA `(.L_x_34) ;  /* 0x00000000000c0947 */ /* 0x00aff40003800000 */
[----:B------:R-:W-:-:S04]  /*1fd0*/  SHF.L.U32 R3, R12, 0x1f, RZ ;  /* 0x0000001f0c037819 */ /* 0x000fc800000006ff */
[----:B------:R-:W3:Y:S02]  /*1fe0*/  SYNCS.PHASECHK.TRANS64.TRYWAIT P0, [UR17+0x40], R3 ;  /* 0x00004003ff0075a7 */ /* 0x000ee40008001111 */
[----:B---3--:R-:W-:Y:S05]  /*1ff0*/  @!P0 BRA `(.L_x_35) ;  /* 0x0000006c00d48947 */ /* 0x008fea0003800000 */
.L_x_34:
[----:B------:R3:W-:Y:S01]  /*2000*/  @!P3 SYNCS.ARRIVE.TRANS64 RZ, [UR17], R2 ;  /* 0x00000002ffffb9a7 */ /* 0x0007e20008000011 */
[----:B------:R-:W-:-:S04]  /*2010*/  ULOP3.LUT UR5, UR25, 0x2, URZ, 0xfc, !UPT ;  /* 0x0000000219057892 */ /* 0x000fc8000f8efcff */
[----:B------:R-:W-:-:S09]  /*2020*/  UISETP.NE.AND UP0, UPT, UR5, 0x2, UPT ;  /* 0x000000020500788c */ /* 0x000fd2000bf05270 */
[----:B------:R-:W-:Y:S05]  /*2030*/  BRA.U UP0, `(.L_x_36) ;  /* 0x0000000100047547 */ /* 0x000fea000b800000 */
[----:B--2---:R-:W-:Y:S05]  /*2040*/  BPT.TRAP 0x1 ;  /* 0x000000040000795c */ /* 0x004fea0000300000 */
.L_x_36:
[----:B------:R-:W-:Y:S04]  /*2050*/  BSSY.RECONVERGENT B0, `(.L_x_37) ;  /* 0x0000003000007945 */ /* 0x000fe80003800200 */
[----:B------:R-:W-:Y:S05]  /*2060*/  @P2 BRA `(.L_x_38) ;  /* 0x0000000000042947 */ /* 0x000fea0003800000 */
[----:B--2---:R-:W-:Y:S05]  /*2070*/  BPT.TRAP 0x1 ;  /* 0x000000040000795c */ /* 0x004fea0000300000 */
.L_x_38:
[----:B--2---:R-:W-:Y:S05]  /*2080*/  BSYNC.RECONVERGENT B0 ;  /* 0x0000000000007941 */ /* 0x004fea0003800200 */
.L_x_37:
[----:B------:R-:W-:Y:S02]  /*2090*/  UIADD3 UR5, UPT, UPT, UR4, 0x1, URZ ;  /* 0x0000000104057890 */ /* 0x000fe4000fffe0ff */
[----:B------:R-:W-:Y:S02]  /*20a0*/  UIADD3 UR14, UP1, UPT, UR28, 0x80, URZ ;  /* 0x000000801c0e7890 */ /* 0x000fe4000ff3e0ff */
[----:B------:R-:W-:Y:S02]  /*20b0*/  UISETP.NE.AND UP0, UPT, UR5, 0x8, UPT ;  /* 0x000000080500788c */ /* 0x000fe4000bf05270 */
[----:B------:R-:W-:Y:S02]  /*20c0*/  ULEA UR16, UR4, UR38, 0xd ;  /* 0x0000002604107291 */ /* 0x000fe4000f8e68ff */
[----:B------:R-:W-:Y:S02]  /*20d0*/  USEL UR8, URZ, 0x1, UP0 ;  /* 0x00000001ff087887 */ /* 0x000fe40008000000 */
[----:B------:R-:W-:-:S02]  /*20e0*/  USEL UR7, UR5, URZ, UP0 ;  /* 0x000000ff05077287 */ /* 0x000fc40008000000 */
[----:B------:R-:W-:Y:S02]  /*20f0*/  UIADD3 UR22, UP0, UPT, UR28, 0x180, URZ ;  /* 0x000001801c167890 */ /* 0x000fe4000ff1e0ff */
[----:B------:R-:W-:Y:S01]  /*2100*/  ULEA UR5, UR7, UR21, 0x3 ;  /* 0x0000001507057291 */ /* 0x000fe2000f8e18ff */
[----:B------:R-:W-:Y:S01]  /*2110*/  LOP3.LUT R12, R12, UR8, RZ, 0x3c, !PT ;  /* 0x000000080c0c7c12 */ /* 0x000fe2000f8e3cff */
[----:B------:R-:W-:Y:S02]  /*2120*/  ULEA UR8, UR4, UR37, 0xe ;  /* 0x0000002504087291 */ /* 0x000fe4000f8e70ff */
[----:B------:R-:W-:Y:S01]  /*2130*/  USHF.L.U32 UR18, UR6, 0x5, URZ ;  /* 0x0000000506127899 */ /* 0x000fe200080006ff */
[----:B-1----:R-:W-:Y:S01]  /*2140*/  SHF.L.U32 R0, R12, 0x1f, RZ ;  /* 0x0000001f0c007819 */ /* 0x002fe200000006ff */
[----:B------:R-:W-:Y:S02]  /*2150*/  UPRMT UR4, URZ, 0x5410, UR27 ;  /* 0x00005410ff047896 */ /* 0x000fe4000800001b */
[----:B------:R-:W-:Y:S01]  /*2160*/  UIADD3.X UR15, UPT, UPT, URZ, UR29, URZ, UP1, !UPT ;  /* 0x0000001dff0f7290 */ /* 0x000fe20008ffe4ff */
[----:B------:R4:W1:Y:S01]  /*2170*/  SYNCS.PHASECHK.TRANS64.TRYWAIT P0, [UR5+0x40], R0 ;  /* 0x00004000ff0075a7 */ /* 0x0008620008001105 */
[----:B------:R-:W-:-:S02]  /*2180*/  UPRMT UR5, URZ, 0x5410, UR26 ;  /* 0x00005410ff057896 */ /* 0x000fc4000800001a */
[----:B------:R-:W-:Y:S01]  /*2190*/  UIADD3.X UR23, UPT, UPT, URZ, UR29, URZ, UP0, !UPT ;  /* 0x0000001dff177290 */ /* 0x000fe200087fe4ff */
[----:B------:R-:W-:Y:S01]  /*21a0*/  UMOV UR32, 0x0 ;  /* 0x0000000000207882 */ /* 0x000fe20000000000 */
[----:B------:R-:W-:Y:S01]  /*21b0*/  UMOV UR33, 0x10000000 ;  /* 0x1000000000217882 */ /* 0x000fe20000000000 */
[----:B------:R-:W-:Y:S01]  /*21c0*/  UMOV UR19, UR35 ;  /* 0x0000002300137c82 */ /* 0x000fe20008000000 */
[----:B------:R-:W-:Y:S01]  /*21d0*/  UMOV UR20, UR36 ;  /* 0x0000002400147c82 */ /* 0x000fe20008000000 */
[----:B------:R-:W-:Y:S01]  /*21e0*/  UMOV UR12, UR36 ;  /* 0x00000024000c7c82 */ /* 0x000fe20008000000 */
[----:B------:R-:W-:Y:S01]  /*21f0*/  UMOV UR9, UR17 ;  /* 0x0000001100097c82 */ /* 0x000fe20008000000 */
[----:B------:R-:W-:Y:S01]  /*2200*/  UMOV UR10, UR18 ;  /* 0x00000012000a7c82 */ /* 0x000fe20008000000 */
[----:B------:R2:W-:Y:S01]  /*2210*/  UTMALDG.3D.MULTICAST [UR16], [UR14], UR4, desc[UR32] ;  /* 0x000020100e0073b4 */ /* 0x0005e20008011804 */
[----:B------:R-:W-:-:S04]  /*2220*/  UIADD3 UR6, UPT, UPT, UR6, 0x1, URZ ;  /* 0x0000000106067890 */ /* 0x000fc8000fffe0ff */
[----:B------:R-:W-:Y:S01]  /*2230*/  UISETP.NE.AND UP0, UPT, UR6, UR13, UPT ;  /* 0x0000000d0600728c */ /* 0x000fe2000bf05270 */
[----:B------:R4:W-:Y:S01]  /*2240*/  UTMALDG.3D.MULTICAST [UR8], [UR22], UR5, desc[UR32] ;  /* 0x00002008160073b4 */ /* 0x0009e20008011805 */
[----:B--2---:R-:W-:-:S07]  /*2250*/  UMOV UR4, UR7 ;  /* 0x0000000700047c82 */ /* 0x004fce0008000000 */
[----:B----4-:R-:W-:Y:S05]  /*2260*/  BRA.U UP0, `(.L_x_39) ;  /* 0xfffffffd004c7547 */ /* 0x010fea000b83ffff */
.L_x_33:
[C---:B------:R-:W-:Y:S01]  /*2270*/  LEA R3, R11.reuse, UR21, 0x3 ;  /* 0x000000150b037c11 */ /* 0x040fe2000f8e18ff */
[----:B------:R-:W-:Y:S01]  /*2280*/  NOP ;  /* 0x0000000000007918 */ /* 0x000fe20000000000 */
[----:B-1----:R-:W-:Y:S02]  /*2290*/  SHF.L.U32 R0, R10, 0x1f, RZ ;  /* 0x0000001f0a007819 */ /* 0x002fe400000006ff */
[----:B------:R-:W-:Y:S02]  /*22a0*/  LEA R5, R11, UR21, 0x4 ;  /* 0x000000150b057c11 */ /* 0x000fe4000f8e20ff */
[----:B---3--:R-:W1:Y:S02]  /*22b0*/  SYNCS.PHASECHK.TRANS64.TRYWAIT P0, [R3+URZ+0xd0], R0 ;  /* 0x0000d000030075a7 */ /* 0x008e6400080011ff */
[----:B-1----:R-:W-:Y:S05]  /*22c0*/  @!P0 BRA `(.L_x_40) ;  /* 0x0000006c00388947 */ /* 0x002fea0003800000 */
.L_x_146:
[----:B------:R-:W3:Y:S01]  /*22d0*/  LDS.128 R4, [R5+0x160] ;  /* 0x0001600005047984 */ /* 0x000ee20000000c00 */
[----:B------:R-:W-:Y:S01]  /*22e0*/  UISETP.GE.AND UP0, UPT, UR42, 0x1, UPT ;  /* 0x000000012a00788c */ /* 0x000fe2000bf06270 */
[----:B------:R-:W-:Y:S01]  /*22f0*/  @!PT LDS RZ, [RZ] ;  /* 0x00000000fffff984 */ /* 0x000fe20000000800 */
[----:B------:R-:W-:Y:S01]  /*2300*/  @!PT LDS RZ, [RZ] ;  /* 0x00000000fffff984 */ /* 0x000fe20000000800 */
[----:B------:R-:W-:Y:S01]  /*2310*/  @!PT LDS RZ, [RZ] ;  /* 0x00000000fffff984 */ /* 0x000fe20000000800 */
[----:B------:R-:W-:Y:S01]  /*2320*/  @!PT LDS RZ, [RZ] ;  /* 0x00000000fffff984 */ /* 0x000fe20000000800 */
[----:B------:R4:W-:Y:S06]  /*2330*/  MEMBAR.ALL.CTA ;  /* 0x0000000000007992 */ /* 0x0009ec0000008000 */
[----:B----4-:R-:W4:Y:S01]  /*2340*/  FENCE.VIEW.ASYNC.S ;  /* 0x00000000000073c6 */ /* 0x010f220000000000 */
[----:B---3--:R-:W-:-:S13]  /*2350*/  LOP3.LUT P0, RZ, R6, 0x1, RZ, 0xc0, !PT ;  /* 0x0000000106ff7812 */ /* 0x008fda000780c0ff */
[----:B----4-:R-:W-:Y:S01]  /*2360*/  VOTEU.ANY UP1, P0 ;  /* 0x0000000000ff7886 */ /* 0x010fe20000020100 */
[----:B------:R-:W-:-:S13]  /*2370*/  PLOP3.LUT P0, PT, PT, PT, UP1, 0x80, 0x8 ;  /* 0x000000000008781c */ /* 0x000fda0003f0f018 */
[----:B-1----:R-:W-:Y:S02]  /*2380*/  @P0 LOP3.LUT R0, R5, 0xffff, RZ, 0xc0, !PT ;  /* 0x0000ffff05000812 */ /* 0x002fe400078ec0ff */
[----:B------:R-:W-:Y:S02]  /*2390*/  @P0 MOV R2, R4 ;  /* 0x0000000400020202 */ /* 0x000fe40000000f00 */
[----:B------:R-:W-:Y:S01]  /*23a0*/  @P0 R2UR UR5, R0 ;  /* 0x00000000000502ca */ /* 0x000fe200000e0000 */
[----:B------:R-:W-:Y:S01]  /*23b0*/  VIADD R0, R3, 0xe0 ;  /* 0x000000e003007836 */ /* 0x000fe20000000000 */
[----:B------:R-:W-:Y:S02]  /*23c0*/  @P0 SHF.R.U32.HI R4, RZ, 0x10, R5 ;  /* 0x00000010ff040819 */ /* 0x000fe40000011605 */
[----:B------:R-:W-:Y:S02]  /*23d0*/  @P0 R2UR UR6, R2 ;  /* 0x00000000020602ca */ /* 0x000fe400000e0000 */
[----:B------:R-:W-:-:S02]  /*23e0*/  PRMT R0, RZ, 0x654, R0 ;  /* 0x00000654ff007816 */ /* 0x000fc40000000000 */
[----:B------:R-:W-:Y:S02]  /*23f0*/  @P0 R2UR UR4, R4 ;  /* 0x00000000040402ca */ /* 0x000fe400000e0000 */
[----:B------:R1:W-:Y:S03]  /*2400*/  SYNCS.ARRIVE.TRANS64.RED.A1T0 RZ, [R0+URZ], RZ ;  /* 0x000000ff00ff79a7 */ /* 0x0003e600081004ff */
[----:B------:R-:W-:-:S04]  /*2410*/  @UP1 UMOV UR39, UR5 ;  /* 0x0000000500271c82 */ /* 0x000fc80008000000 */
[----:B------:R-:W-:-:S04]  /*2420*/  @UP1 UMOV UR40, UR6 ;  /* 0x0000000600281c82 */ /* 0x000fc80008000000 */
[----:B------:R-:W-:Y:S01]  /*2430*/  @UP1 UMOV UR36, UR4 ;  /* 0x0000000400241c82 */ /* 0x000fe20008000000 */
[----:B------:R-:W-:Y:S05]  /*2440*/  BRA.U !UP0, `(.L_x_41) ;  /* 0x0000000108d47547 */ /* 0x000fea000b800000 */
[----:B------:R-:W2:Y:S01]  /*2450*/  LDCU.128 UR12, c[0x0][0xb10] ;  /* 0x00016200ff0c77ac */ /* 0x000ea20008000c00 */
[----:B------:R-:W3:Y:S01]  /*2460*/  LDCU UR22, c[0x0][0xb20] ;  /* 0x00016400ff1677ac */ /* 0x000ee20008000800 */
[----:B------:R-:W4:Y:S01]  /*2470*/  LDCU UR20, c[0x0][0xb0c] ;  /* 0x00016180ff1477ac */ /* 0x000f220008000800 */
[----:B------:R-:W1:Y:S01]  /*2480*/  LDCU.64 UR8, c[0x0][0xb28] ;  /* 0x00016500ff0877ac */ /* 0x000e620008000a00 */
[----:B------:R-:W-:Y:S02]  /*2490*/  UISETP.NE.AND UP3, UPT, UR42, 0x1, UPT ;  /* 0x000000012a00788c */ /* 0x000fe4000bf65270 */
[----:B--2---:R-:W-:Y:S02]  /*24a0*/  UIMAD.WIDE.U32 UR10, UR41, UR15, URZ ;  /* 0x0000000f290a72a5 */ /* 0x004fe4000f8e00ff */
[----:B------:R-:W-:Y:S02]  /*24b0*/  UIMAD.WIDE.U32 UR4, UR43, UR12, URZ ;  /* 0x0000000c2b0472a5 */ /* 0x000fe4000f8e00ff */
[----:B------:R-:W-:-:S02]  /*24c0*/  UISETP.NE.AND UP0, UPT, UR14, 0x1, UPT ;  /* 0x000000010e00788c */ /* 0x000fc4000bf05270 */
[----:B------:R-:W-:Y:S01]  /*24d0*/  UIMAD.WIDE.U32 UR18, UR39, UR15, URZ ;  /* 0x0000000f271272a5 */ /* 0x000fe2000f8e00ff */
[----:B------:R-:W-:Y:S02]  /*24e0*/  UMOV UR10, UR11 ;  /* 0x0000000b000a7c82 */ /* 0x000fe40008000000 */
[----:B------:R-:W-:Y:S01]  /*24f0*/  UMOV UR4, UR5 ;  /* 0x0000000500047c82 */ /* 0x000fe20008000000 */
[----:B---3--:R-:W-:Y:S02]  /*2500*/  USHF.R.U32.HI UR10, URZ, UR22, UR10 ;  /* 0x00000016ff0a7299 */ /* 0x008fe4000801160a */
[----:B----4-:R-:W-:Y:S02]  /*2510*/  UISETP.NE.AND UP2, UPT, UR20, 0x1, UPT ;  /* 0x000000011400788c */ /* 0x010fe4000bf45270 */
[----:B------:R-:W-:Y:S02]  /*2520*/  USHF.R.U32.HI UR4, URZ, UR13, UR4 ;  /* 0x0000000dff047299 */ /* 0x000fe40008011604 */
[----:B------:R-:W-:-:S02]  /*2530*/  USEL UR5, UR41, UR10, !UP0 ;  /* 0x0000000a29057287 */ /* 0x000fc4000c000000 */
[----:B------:R-:W-:Y:S02]  /*2540*/  USEL UR6, UR43, UR4, !UP2 ;  /* 0x000000042b067287 */ /* 0x000fe4000d000000 */
[----:B-1----:R-:W-:Y:S01]  /*2550*/  UIMAD.WIDE.U32 UR10, UR5, UR8, URZ ;  /* 0x00000008050a72a5 */ /* 0x002fe2000f8e00ff */
[----:B------:R-:W-:Y:S01]  /*2560*/  UMOV UR4, UR19 ;  /* 0x0000001300047c82 */ /* 0x000fe20008000000 */
[----:B------:R-:W-:Y:S02]  /*2570*/  UIMAD.WIDE.U32 UR16, UR40, UR12, URZ ;  /* 0x0000000c281072a5 */ /* 0x000fe4000f8e00ff */
[----:B------:R-:W-:-:S03]  /*2580*/  UIMAD.WIDE.U32 UR18, UR6, UR8, URZ ;  /* 0x00000008061272a5 */ /* 0x000fc6000f8e00ff */
[----:B------:R-:W-:Y:S01]  /*2590*/  UMOV UR10, UR11 ;  /* 0x0000000b000a7c82 */ /* 0x000fe20008000000 */
[----:B------:R-:W-:Y:S02]  /*25a0*/  USHF.R.U32.HI UR4, URZ, UR22, UR4 ;  /* 0x00000016ff047299 */ /* 0x000fe40008011604 */
[----:B------:R-:W-:Y:S01]  /*25b0*/  @UP3 USHF.R.U32.HI UR5, URZ, UR9, UR10 ;  /* 0x00000009ff053299 */ /* 0x000fe2000801160a */
[----:B------:R-:W-:Y:S01]  /*25c0*/  UMOV UR16, UR17 ;  /* 0x0000001100107c82 */ /* 0x000fe20008000000 */
[----:B------:R-:W-:Y:S01]  /*25d0*/  UMOV UR18, UR19 ;  /* 0x0000001300127c82 */ /* 0x000fe20008000000 */
[----:B------:R-:W-:Y:S02]  /*25e0*/  USHF.R.U32.HI UR13, URZ, UR13, UR16 ;  /* 0x0000000dff0d7299 */ /* 0x000fe40008011610 */
[----:B------:R-:W-:Y:S02]  /*25f0*/  USEL UR4, UR39, UR4, !UP0 ;  /* 0x0000000427047287 */ /* 0x000fe4000c000000 */
[----:B------:R-:W-:-:S02]  /*2600*/  @UP3 USHF.R.U32.HI UR6, URZ, UR9, UR18 ;  /* 0x00000009ff063299 */ /* 0x000fc40008011612 */
[----:B------:R-:W-:Y:S02]  /*2610*/  UIMAD UR10, UR42, UR5, URZ ;  /* 0x000000052a0a72a4 */ /* 0x000fe4000f8e02ff */
[----:B------:R-:W-:Y:S02]  /*2620*/  USEL UR5, UR40, UR13, !UP2 ;  /* 0x0000000d28057287 */ /* 0x000fe4000d000000 */
[----:B------:R-:W-:Y:S02]  /*2630*/  UIMAD UR12, UR42, UR6, URZ ;  /* 0x000000062a0c72a4 */ /* 0x000fe4000f8e02ff */
[----:B------:R-:W-:Y:S02]  /*2640*/  UISETP.GE.AND UP0, UPT, UR4, UR10, UPT ;  /* 0x0000000a0400728c */ /* 0x000fe4000bf06270 */
[----:B------:R-:W-:Y:S02]  /*2650*/  UIMAD.WIDE.U32 UR10, UR4, UR8, URZ ;  /* 0x00000008040a72a5 */ /* 0x000fe4000f8e00ff */
[----:B------:R-:W-:-:S02]  /*2660*/  UISETP.GE.OR UP0, UPT, UR5, UR12, UP0 ;  /* 0x0000000c0500728c */ /* 0x000fc40008706670 */
        /* <DEDUP_REMOVED lines=19> */
.L_x_41:
[----:B------:R-:W3:Y:S02]  /*27a0*/  LDCU UR4, c[0x0][0xb30] ;  /* 0x00016600ff0477ac */ /* 0x000ee40008000800 */
[----:B---3--:R-:W-:-:S09]  /*27b0*/  UISETP.NE.AND UP0, UPT, UR4, 0x1, UPT ;  /* 0x000000010400788c */ /* 0x008fd2000bf05270 */
[----:B------:R-:W-:Y:S05]  /*27c0*/  BRA.U UP0, `(.L_x_42) ;  /* 0x0000000100447547 */ /* 0x000fea000b800000 */
[----:B------:R-:W3:Y:S01]  /*27d0*/  LDCU.128 UR12, c[0x0][0xb10] ;  /* 0x00016200ff0c77ac */ /* 0x000ee20008000c00 */
[----:B------:R-:W4:Y:S01]  /*27e0*/  LDCU UR10, c[0x0][0xb0c] ;  /* 0x00016180ff0a77ac */ /* 0x000f220008000800 */
[----:B------:R-:W1:Y:S01]  /*27f0*/  LDCU UR6, c[0x0][0xb20] ;  /* 0x00016400ff0677ac */ /* 0x000e620008000800 */
[----:B---3--:R-:W-:Y:S02]  /*2800*/  UIMAD.WIDE.U32 UR8, UR40, UR12, URZ ;  /* 0x0000000c280872a5 */ /* 0x008fe4000f8e00ff */
[----:B------:R-:W-:Y:S02]  /*2810*/  UIMAD.WIDE.U32 UR4, UR39, UR15, URZ ;  /* 0x0000000f270472a5 */ /* 0x000fe4000f8e00ff */
[----:B----4-:R-:W-:Y:S02]  /*2820*/  UISETP.NE.AND UP2, UPT, UR10, 0x1, UPT ;  /* 0x000000010a00788c */ /* 0x010fe4000bf45270 */
[----:B------:R-:W-:Y:S01]  /*2830*/  UISETP.NE.AND UP0, UPT, UR14, 0x1, UPT ;  /* 0x000000010e00788c */ /* 0x000fe2000bf05270 */
[----:B------:R-:W-:-:S02]  /*2840*/  UMOV UR8, UR9 ;  /* 0x0000000900087c82 */ /* 0x000fc40008000000 */
[----:B------:R-:W-:Y:S01]  /*2850*/  UMOV UR4, UR5 ;  /* 0x0000000500047c82 */ /* 0x000fe20008000000 */
[----:B------:R-:W-:Y:S02]  /*2860*/  USHF.R.U32.HI UR13, URZ, UR13, UR8 ;  /* 0x0000000dff0d7299 */ /* 0x000fe40008011608 */
[----:B-1----:R-:W-:Y:S02]  /*2870*/  USHF.R.U32.HI UR4, URZ, UR6, UR4 ;  /* 0x00000006ff047299 */ /* 0x002fe40008011604 */
[----:B------:R-:W-:Y:S02]  /*2880*/  USEL UR5, UR40, UR13, !UP2 ;  /* 0x0000000d28057287 */ /* 0x000fe4000d000000 */
[----:B------:R-:W-:-:S04]  /*2890*/  USEL UR4, UR39, UR4, !UP0 ;  /* 0x0000000427047287 */ /* 0x000fc8000c000000 */
[----:B------:R-:W-:Y:S02]  /*28a0*/  UIADD3 UR6, UPT, UPT, UR5, -UR4, URZ ;  /* 0x8000000405067290 */ /* 0x000fe4000fffe0ff */
[----:B------:R-:W-:Y:S02]  /*28b0*/  UIADD3 UR4, UPT, UPT, -UR5, UR4, URZ ;  /* 0x0000000405047290 */ /* 0x000fe4000fffe1ff */
[----:B------:R-:W-:Y:S02]  /*28c0*/  UIMAD UR39, UR6, UR14, UR39 ;  /* 0x0000000e062772a4 */ /* 0x000fe4000f8e0227 */
[----:B------:R-:W-:-:S12]  /*28d0*/  UIMAD UR40, UR4, UR10, UR40 ;  /* 0x0000000a042872a4 */ /* 0x000fd8000f8e0228 */
.L_x_42:
[----:B------:R-:W-:Y:S01]  /*28e0*/  VIADD R11, R11, 0x1 ;  /* 0x000000010b0b7836 */ /* 0x000fe20000000000 */
[----:B------:R-:W-:Y:S02]  /*28f0*/  R2UR UR5, R66 ;  /* 0x00000000420572ca */ /* 0x000fe400000e0000 */
[----:B------:R-:W-:Y:S02]  /*2900*/  R2UR UR4, R65 ;  /* 0x00000000410472ca */ /* 0x000fe400000e0000 */
[C---:B------:R-:W-:Y:S02]  /*2910*/  ISETP.NE.AND P0, PT, R11.reuse, 0x2, PT ;  /* 0x000000020b00780c */ /* 0x040fe40003f05270 */
[----:B------:R-:W-:Y:S02]  /*2920*/  PLOP3.LUT P1, PT, PT, PT, PT, 0x80, 0x8 ;  /* 0x000000000008781c */ /* 0x000fe40003f2f070 */
[----:B------:R-:W-:Y:S02]  /*2930*/  SEL R3, RZ, 0x1, P0 ;  /* 0x00000001ff037807 */ /* 0x000fe40000000000 */
[----:B------:R-:W-:-:S02]  /*2940*/  SEL R11, R11, RZ, P0 ;  /* 0x000000ff0b0b7207 */ /* 0x000fc40000000000 */
[----:B------:R-:W-:Y:S01]  /*2950*/  LOP3.LUT R10, R10, R3, RZ, 0x3c, !PT ;  /* 0x000000030a0a7212 */ /* 0x000fe200078e3cff */
[----:B------:R-:W-:Y:S02]  /*2960*/  UIADD3 UR16, UPT, UPT, UR40, UR5, URZ ;  /* 0x0000000528107290 */ /* 0x000fe4000fffe0ff */
[----:B------:R-:W-:Y:S01]  /*2970*/  UIADD3 UR20, UPT, UPT, UR39, UR4, URZ ;  /* 0x0000000427147290 */ /* 0x000fe2000fffe0ff */
[----:B------:R-:W-:Y:S11]  /*2980*/  BRA.U UP1, `(.L_x_43) ;  /* 0xfffffff101447547 */ /* 0x000ff6000b83ffff */
[----:B------:R-:W-:Y:S01]  /*2990*/  UIADD3 UR21, UPT, UPT, UR21, 0x40, URZ ;  /* 0x0000004015157890 */ /* 0x000fe2000fffe0ff */
[----:B------:R-:W-:-:S03]  /*29a0*/  SHF.L.U32 R3, R12, 0x1f, RZ ;  /* 0x0000001f0c037819 */ /* 0x000fc600000006ff */
[----:B------:R-:W-:-:S09]  /*29b0*/  ULEA UR4, UR7, UR21, 0x3 ;  /* 0x0000001507047291 */ /* 0x000fd2000f8e18ff */
[----:B------:R-:W3:Y:S02]  /*29c0*/  SYNCS.PHASECHK.TRANS64.TRYWAIT P0, [UR4], R3 ;  /* 0x00000003ff0075a7 */ /* 0x000ee40008001104 */
[----:B---3--:R-:W-:Y:S05]  /*29d0*/  @!P0 BRA `(.L_x_44) ;  /* 0x0000006400888947 */ /* 0x008fea0003800000 */
.L_x_148:
[----:B------:R-:W-:-:S04]  /*29e0*/  UIADD3 UR4, UPT, UPT, UR7, 0x1, URZ ;  /* 0x0000000107047890 */ /* 0x000fc8000fffe0ff */
[----:B------:R-:W-:-:S04]  /*29f0*/  UISETP.NE.AND UP0, UPT, UR4, 0x8, UPT ;  /* 0x000000080400788c */ /* 0x000fc8000bf05270 */
[----:B------:R-:W-:Y:S02]  /*2a00*/  USEL UR6, URZ, 0x1, UP0 ;  /* 0x00000001ff067887 */ /* 0x000fe40008000000 */
[----:B------:R-:W-:-:S04]  /*2a10*/  USEL UR4, UR4, URZ, UP0 ;  /* 0x000000ff04047287 */ /* 0x000fc80008000000 */
[----:B------:R-:W-:Y:S01]  /*2a20*/  ULEA UR5, UR4, UR21, 0x3 ;  /* 0x0000001504057291 */ /* 0x000fe2000f8e18ff */
[----:B------:R-:W-:-:S04]  /*2a30*/  LOP3.LUT R2, R12, UR6, RZ, 0x3c, !PT ;  /* 0x000000060c027c12 */ /* 0x000fc8000f8e3cff */
[----:B-1----:R-:W-:-:S04]  /*2a40*/  SHF.L.U32 R3, R2, 0x1f, RZ ;  /* 0x0000001f02037819 */ /* 0x002fc800000006ff */
[----:B------:R-:W1:Y:S02]  /*2a50*/  SYNCS.PHASECHK.TRANS64.TRYWAIT P0, [UR5], R3 ;  /* 0x00000003ff0075a7 */ /* 0x000e640008001105 */
[----:B-1----:R-:W-:Y:S05]  /*2a60*/  @!P0 BRA `(.L_x_45) ;  /* 0x00000064007c8947 */ /* 0x002fea0003800000 */
.L_x_150:
        /* <DEDUP_REMOVED lines=9> */
.L_x_152:
        /* <DEDUP_REMOVED lines=9> */
.L_x_154:
        /* <DEDUP_REMOVED lines=9> */
.L_x_156:
        /* <DEDUP_REMOVED lines=9> */
.L_x_158:
        /* <DEDUP_REMOVED lines=9> */
.L_x_160:
[----:B------:R-:W-:-:S04]  /*2d40*/  UIADD3 UR4, UPT, UPT, UR4, 0x1, URZ ;  /* 0x0000000104047890 */ /* 0x000fc8000fffe0ff */
[----:B------:R-:W-:-:S04]  /*2d50*/  UISETP.NE.AND UP0, UPT, UR4, 0x8, UPT ;  /* 0x000000080400788c */ /* 0x000fc8000bf05270 */
[----:B------:R-:W-:Y:S02]  /*2d60*/  USEL UR5, URZ, 0x1, UP0 ;  /* 0x00000001ff057887 */ /* 0x000fe40008000000 */
[----:B------:R-:W-:-:S04]  /*2d70*/  USEL UR4, UR4, URZ, UP0 ;  /* 0x000000ff04047287 */ /* 0x000fc80008000000 */
[----:B------:R-:W-:Y:S01]  /*2d80*/  ULEA UR4, UR4, UR21, 0x3 ;  /* 0x0000001504047291 */ /* 0x000fe2000f8e18ff */
[----:B-1----:R-:W-:-:S04]  /*2d90*/  LOP3.LUT R3, R2, UR5, RZ, 0x3c, !PT ;  /* 0x0000000502037c12 */ /* 0x002fc8000f8e3cff */
[----:B------:R-:W-:Y:S01]  /*2da0*/  SHF.L.U32 R3, R3, 0x1f, RZ ;  /* 0x0000001f03037819 */ /* 0x000fe200000006ff */
[----:B------:R-:W-:-:S07]  /*2db0*/  IMAD.U32 R0, RZ, RZ, UR4 ;  /* 0x00000004ff007e24 */ /* 0x000fce000f8e00ff */
.L_x_51:
[----:B-1----:R1:W3:Y:S02]  /*2dc0*/  SYNCS.PHASECHK.TRANS64.TRYWAIT P0, [R0+URZ], R3 ;  /* 0x00000003000075a7 */ /* 0x0022e400080011ff */
[----:B---3--:R-:W-:Y:S05]  /*2dd0*/  @!P0 NANOSLEEP.SYNCS 0x989680 ;  /* 0x009896800000895d */ /* 0x008fea0003900000 */
[----:B------:R-:W3:Y:S02]  /*2de0*/  @!P0 SYNCS.PHASECHK.TRANS64 P0, [R0+URZ], R3 ;  /* 0x00000003000085a7 */ /* 0x000ee400080010ff */
[----:B--23--:R-:W-:Y:S05]  /*2df0*/  @P0 EXIT ;  /* 0x000000000000094d */ /* 0x00cfea0003800000 */
[----:B------:R-:W-:Y:S05]  /*2e00*/  BRA `(.L_x_51) ;  /* 0xfffffffc00ec7947 */ /* 0x000fea000383ffff */
.L_x_23:
[----:B------:R-:W2:Y:S02]  /*2e10*/  S2UR UR4, SR_CgaCtaId ;  /* 0x00000000000479c3 */ /* 0x000ea40000008800 */
[----:B--2---:R-:W-:-:S04]  /*2e20*/  UISETP.NE.AND UP0, UPT, UR4, URZ, UPT ;  /* 0x000000ff0400728c */ /* 0x004fc8000bf05270 */
[----:B------:R-:W-:-:S09]  /*2e30*/  UISETP.NE.OR UP0, UPT, UR17, 0x1, UP0 ;  /* 0x000000011100788c */ /* 0x000fd20008705670 */
[----:B------:R-:W-:Y:S05]  /*2e40*/  BRA.U UP0, `(.L_x_52) ;  /* 0x00000005004c7547 */ /* 0x000fea000b800000 */
[----:B------:R-:W2:Y:S01]  /*2e50*/  S2UR UR5, SR_CgaCtaId ;  /* 0x00000000000579c3 */ /* 0x000ea20000008800 */
[----:B------:R-:W-:Y:S01]  /*2e60*/  UMOV UR4, 0x400 ;  /* 0x0000040000047882 */ /* 0x000fe20000000000 */
[----:B------:R-:W-:Y:S01]  /*2e70*/  ISETP.GE.U32.AND P2, PT, R0, 0x4, PT ;  /* 0x000000040000780c */ /* 0x000fe20003f46070 */
[----:B------:R-:W-:Y:S01]  /*2e80*/  IMAD.MOV.U32 R12, RZ, RZ, 0x1 ;  /* 0x00000001ff0c7424 */ /* 0x000fe200078e00ff */
[----:B------:R-:W-:Y:S02]  /*2e90*/  CS2R R10, SRZ ;  /* 0x00000000000a7805 */ /* 0x000fe4000001ff00 */
[----:B------:R-:W-:Y:S01]  /*2ea0*/  CS2R R8, SRZ ;  /* 0x0000000000087805 */ /* 0x000fe2000001ff00 */
[----:B--2---:R-:W-:-:S03]  /*2eb0*/  ULEA UR6, UR5, UR4, 0x18 ;  /* 0x0000000405067291 */ /* 0x004fc6000f8ec0ff */
[----:B------:R-:W-:-:S09]  /*2ec0*/  UMOV UR5, URZ ;  /* 0x000000ff00057c82 */ /* 0x000fd20008000000 */
.L_x_56:
[----:B------:R-:W-:Y:S02]  /*2ed0*/  LEA R2, R8, UR6, 0x3 ;  /* 0x0000000608027c11 */ /* 0x000fe4000f8e18ff */
[----:B------:R-:W-:-:S03]  /*2ee0*/  SHF.L.U32 R5, R9, 0x1f, RZ ;  /* 0x0000001f09057819 */ /* 0x000fc600000006ff */
[----:B------:R-:W-:Y:S01]  /*2ef0*/  VIADD R4, R2, 0x140 ;  /* 0x0000014002047836 */ /* 0x000fe20000000000 */
[----:B------:R-:W2:Y:S02]  /*2f00*/  SYNCS.PHASECHK.TRANS64.TRYWAIT P0, [R2+URZ+0x130], R5 ;  /* 0x00013005020075a7 */ /* 0x000ea400080011ff */
[----:B--2---:R-:W-:Y:S05]  /*2f10*/  @!P0 BRA `(.L_x_53) ;  /* 0x0000006000e08947 */ /* 0x004fea0003800000 */
.L_x_161:
[----:B------:R-:W-:Y:S01]  /*2f20*/  ULEA UR4, UR5, UR6, 0x3 ;  /* 0x0000000605047291 */ /* 0x000fe2000f8e18ff */
[----:B------:R-:W-:Y:S02]  /*2f30*/  PRMT R4, RZ, 0x654, R4 ;  /* 0x00000654ff047816 */ /* 0x000fe40000000004 */
[----:B--2---:R-:W-:Y:S01]  /*2f40*/  SHF.L.U32 R5, R12, 0x1f, RZ ;  /* 0x0000001f0c057819 */ /* 0x004fe200000006ff */
[----:B------:R-:W-:Y:S01]  /*2f50*/  UIADD3 UR7, UPT, UPT, UR4, 0xd0, URZ ;  /* 0x000000d004077890 */ /* 0x000fe2000fffe0ff */
[----:B------:R2:W-:Y:S05]  /*2f60*/  SYNCS.ARRIVE.TRANS64.RED.A1T0 RZ, [R4+URZ], RZ ;  /* 0x000000ff04ff79a7 */ /* 0x0005ea00081004ff */
[----:B------:R-:W-:Y:S01]  /*2f70*/  IMAD.U32 R7, RZ, RZ, UR7 ;  /* 0x00000007ff077e24 */ /* 0x000fe2000f8e00ff */
[----:B------:R-:W3:Y:S04]  /*2f80*/  SYNCS.PHASECHK.TRANS64.TRYWAIT P0, [UR4+0xe0], R5 ;  /* 0x0000e005ff0075a7 */ /* 0x000ee80008001104 */
[----:B------:R-:W-:Y:S01]  /*2f90*/  PRMT R6, R0, 0x654, R7 ;  /* 0x0000065400067816 */ /* 0x000fe20000000007 */
[----:B--2---:R-:W-:Y:S01]  /*2fa0*/  @!P2 IMAD.MOV.U32 R4, RZ, RZ, 0x10 ;  /* 0x00000010ff04a424 */ /* 0x004fe200078e00ff */
[----:B---3--:R-:W-:Y:S06]  /*2fb0*/  @!P0 BRA `(.L_x_54) ;  /* 0x0000006000cc8947 */ /* 0x008fec0003800000 */
.L_x_163:
[----:B------:R-:W-:Y:S01]  /*2fc0*/  ULEA UR8, UR5, UR6, 0x4 ;  /* 0x0000000605087291 */ /* 0x000fe2000f8e20ff */
[----:B------:R-:W-:Y:S01]  /*2fd0*/  SEL R3, R6, R3, !P2 ;  /* 0x0000000306037207 */ /* 0x000fe20005000000 */
[----:B------:R-:W-:Y:S01]  /*2fe0*/  UIADD3 UR9, UPT, UPT, UR4, 0xd0, URZ ;  /* 0x000000d004097890 */ /* 0x000fe2000fffe0ff */
[----:B--2---:R-:W-:Y:S01]  /*2ff0*/  LEA R2, R11, UR6, 0x3 ;  /* 0x000000060b027c11 */ /* 0x004fe2000f8e18ff */
[----:B------:R-:W-:Y:S01]  /*3000*/  UIADD3 UR8, UPT, UPT, UR8, 0x160, URZ ;  /* 0x0000016008087890 */ /* 0x000fe2000fffe0ff */
[----:B------:R-:W-:Y:S01]  /*3010*/  SHF.L.U32 R5, R10, 0x1f, RZ ;  /* 0x0000001f0a057819 */ /* 0x000fe200000006ff */
[----:B------:R2:W-:Y:S01]  /*3020*/  @!P2 SYNCS.ARRIVE.TRANS64.RED RZ, [R3+URZ], R4 ;  /* 0x0000000403ffa9a7 */ /* 0x0005e200080004ff */
[----:B------:R-:W-:Y:S01]  /*3030*/  UIADD3 UR4, UPT, UPT, UR5, 0x1, URZ ;  /* 0x0000000105047890 */ /* 0x000fe2000fffe0ff */
[----:B------:R-:W-:-:S03]  /*3040*/  VIADD R8, R8, 0x1 ;  /* 0x0000000108087836 */ /* 0x000fc60000000000 */
[----:B------:R-:W-:Y:S02]  /*3050*/  UISETP.NE.AND UP0, UPT, UR4, 0x2, UPT ;  /* 0x000000020400788c */ /* 0x000fe4000bf05270 */
[----:B------:R-:W-:Y:S06]  /*3060*/  UGETNEXTWORKID.BROADCAST [UR8], [UR9] ;  /* 0x00000000080073ca */ /* 0x000fec0008000100 */
[----:B------:R-:W-:Y:S01]  /*3070*/  USEL UR7, URZ, 0x1, UP0 ;  /* 0x00000001ff077887 */ /* 0x000fe20008000000 */
[----:B------:R-:W-:Y:S01]  /*3080*/  ISETP.NE.AND P0, PT, R8, 0x2, PT ;  /* 0x000000020800780c */ /* 0x000fe20003f05270 */
[----:B------:R-:W-:Y:S01]  /*3090*/  USEL UR5, UR4, URZ, UP0 ;  /* 0x000000ff04057287 */ /* 0x000fe20008000000 */
[----:B------:R-:W3:Y:S03]  /*30a0*/  SYNCS.PHASECHK.TRANS64.TRYWAIT P1, [R2+URZ+0xd0], R5 ;  /* 0x0000d005020075a7 */ /* 0x000ee600080211ff */
[----:B------:R-:W-:Y:S01]  /*30b0*/  LOP3.LUT R12, R12, UR7, RZ, 0x3c, !PT ;  /* 0x000000070c0c7c12 */ /* 0x000fe2000f8e3cff */
[----:B--23--:R-:W-:Y:S07]  /*30c0*/  @!P1 BRA `(.L_x_55) ;  /* 0x0000006000a09947 */ /* 0x00cfee0003800000 */
.L_x_164:
[C---:B------:R-:W-:Y:S01]  /*30d0*/  LEA R4, R11.reuse, UR6, 0x4 ;  /* 0x000000060b047c11 */ /* 0x040fe2000f8e20ff */
[----:B--2---:R-:W-:Y:S01]  /*30e0*/  VIADD R2, R2, 0xe0 ;  /* 0x000000e002027836 */ /* 0x004fe20000000000 */
[----:B------:R-:W-:Y:S01]  /*30f0*/  SEL R8, R8, RZ, P0 ;  /* 0x000000ff08087207 */ /* 0x000fe20000000000 */
[----:B------:R-:W-:-:S03]  /*3100*/  VIADD R11, R11, 0x1 ;  /* 0x000000010b0b7836 */ /* 0x000fc60000000000 */
[----:B------:R-:W2:Y:S01]  /*3110*/  LDS.128 R4, [R4+0x160] ;  /* 0x0001600004047984 */ /* 0x000ea20000000c00 */
[----:B------:R-:W-:Y:S02]  /*3120*/  PRMT R2, RZ, 0x654, R2 ;  /* 0x00000654ff027816 */ /* 0x000fe40000000002 */
[C---:B------:R-:W-:Y:S01]  /*3130*/  ISETP.NE.AND P1, PT, R11.reuse, 0x2, PT ;  /* 0x000000020b00780c */ /* 0x040fe20003f25270 */
[----:B------:R-:W-:Y:S01]  /*3140*/  @!PT LDS RZ, [RZ] ;  /* 0x00000000fffff984 */ /* 0x000fe20000000800 */
[----:B------:R-:W-:Y:S01]  /*3150*/  @!PT LDS RZ, [RZ] ;  /* 0x00000000fffff984 */ /* 0x000fe20000000800 */
[----:B------:R-:W-:Y:S01]  /*3160*/  @!PT LDS RZ, [RZ] ;  /* 0x00000000fffff984 */ /* 0x000fe20000000800 */
[----:B------:R-:W-:Y:S01]  /*3170*/  @!PT LDS RZ, [RZ] ;  /* 0x00000000fffff984 */ /* 0x000fe20000000800 */
[----:B------:R3:W-:Y:S06]  /*3180*/  MEMBAR.ALL.CTA ;  /* 0x0000000000007992 */ /* 0x0007ec0000008000 */
[----:B---3--:R-:W3:Y:S01]  /*3190*/  FENCE.VIEW.ASYNC.S ;  /* 0x00000000000073c6 */ /* 0x008ee20000000000 */
[----:B------:R-:W-:Y:S01]  /*31a0*/  SEL R11, R11, RZ, P1 ;  /* 0x000000ff0b0b7207 */ /* 0x000fe20000800000 */
[----:B---3--:R3:W-:Y:S01]  /*31b0*/  SYNCS.ARRIVE.TRANS64.RED.A1T0 RZ, [R2+URZ], RZ ;  /* 0x000000ff02ff79a7 */ /* 0x0087e200081004ff */
[----:B--2---:R-:W-:-:S02]  /*31c0*/  LOP3.LUT P3, RZ, R6, 0x1, RZ, 0xc0, !PT ;  /* 0x0000000106ff7812 */ /* 0x004fc4000786c0ff */
[----:B------:R-:W-:-:S04]  /*31d0*/  SEL R5, RZ, 0x1, P1 ;  /* 0x00000001ff057807 */ /* 0x000fc80000800000 */
[----:B------:R-:W-:Y:S02]  /*31e0*/  LOP3.LUT R10, R10, R5, RZ, 0x3c, !PT ;  /* 0x000000050a0a7212 */ /* 0x000fe400078e3cff */
[----:B---3--:R-:W-:-:S04]  /*31f0*/  SEL R2, RZ, 0x1, P0 ;  /* 0x00000001ff027807 */ /* 0x008fc80000000000 */
[----:B------:R-:W-:Y:S01]  /*3200*/  LOP3.LUT R9, R9, R2, RZ, 0x3c, !PT ;  /* 0x0000000209097212 */ /* 0x000fe200078e3cff */
[----:B------:R-:W-:Y:S06]  /*3210*/  @P3 BRA `(.L_x_56) ;  /* 0xfffffffc002c3947 */ /* 0x000fec000383ffff */
[----:B------:R-:W-:Y:S01]  /*3220*/  ULEA UR4, UR5, UR6, 0x3 ;  /* 0x0000000605047291 */ /* 0x000fe2000f8e18ff */
[----:B------:R-:W-:-:S08]  /*3230*/  SHF.L.U32 R3, R12, 0x1f, RZ ;  /* 0x0000001f0c037819 */ /* 0x000fd000000006ff */
[----:B------:R-:W2:Y:S02]  /*3240*/  SYNCS.PHASECHK.TRANS64 P0, [UR4+0xe0], R3 ;  /* 0x0000e003ff0075a7 */ /* 0x000ea40008001004 */
[----:B--2---:R-:W-:Y:S05]  /*3250*/  @P0 BRA `(.L_x_57) ;  /* 0x0000000000080947 */ /* 0x004fea0003800000 */
[----:B------:R-:W2:Y:S02]  /*3260*/  SYNCS.PHASECHK.TRANS64.TRYWAIT P0, [UR4+0xe0], R3 ;  /* 0x0000e003ff0075a7 */ /* 0x000ea40008001104 */
[----:B--2---:R-:W-:Y:S05]  /*3270*/  @!P0 BRA `(.L_x_58) ;  /* 0x0000006000488947 */ /* 0x004fea0003800000 */
.L_x_57:
[----:B------:R-:W-:-:S04]  /*3280*/  UIADD3 UR7, UPT, UPT, UR5, 0x1, URZ ;  /* 0x0000000105077890 */ /* 0x000fc8000fffe0ff */
[----:B------:R-:W-:-:S04]  /*3290*/  UISETP.NE.AND UP0, UPT, UR7, 0x2, UPT ;  /* 0x000000020700788c */ /* 0x000fc8000bf05270 */
[----:B------:R-:W-:Y:S02]  /*32a0*/  USEL UR8, URZ, 0x1, UP0 ;  /* 0x00000001ff087887 */ /* 0x000fe40008000000 */
[----:B------:R-:W-:-:S04]  /*32b0*/  USEL UR7, UR7, URZ, UP0 ;  /* 0x000000ff07077287 */ /* 0x000fc80008000000 */
[----:B------:R-:W-:Y:S01]  /*32c0*/  ULEA UR7, UR7, UR6, 0x3 ;  /* 0x0000000607077291 */ /* 0x000fe2000f8e18ff */
[----:B--2---:R-:W-:-:S04]  /*32d0*/  LOP3.LUT R3, R12, UR8, RZ, 0x3c, !PT ;  /* 0x000000080c037c12 */ /* 0x004fc8000f8e3cff */
[----:B------:R-:W-:-:S04]  /*32e0*/  SHF.L.U32 R0, R3, 0x1f, RZ ;  /* 0x0000001f03007819 */ /* 0x000fc800000006ff */
[----:B------:R-:W2:Y:S02]  /*32f0*/  SYNCS.PHASECHK.TRANS64 P0, [UR7+0xe0], R0 ;  /* 0x0000e000ff0075a7 */ /* 0x000ea40008001007 */
[----:B-12---:R-:W-:Y:S05]  /*3300*/  @P0 EXIT ;  /* 0x000000000000094d */ /* 0x006fea0003800000 */
[----:B------:R-:W-:Y:S02]  /*3310*/  SHF.L.U32 R3, R3, 0x1f, RZ ;  /* 0x0000001f03037819 */ /* 0x000fe400000006ff */
[----:B------:R-:W-:-:S07]  /*3320*/  MOV R0, UR7 ;  /* 0x0000000700007c02 */ /* 0x000fce0008000f00 */
.L_x_59:
[----:B-1----:R1:W2:Y:S02]  /*3330*/  SYNCS.PHASECHK.TRANS64.TRYWAIT P0, [R0+URZ+0xe0], R3 ;  /* 0x0000e003000075a7 */ /* 0x0022a400080011ff */
[----:B--2---:R-:W-:Y:S05]  /*3340*/  @!P0 NANOSLEEP.SYNCS 0x989680 ;  /* 0x009896800000895d */ /* 0x004fea0003900000 */
[----:B------:R-:W2:Y:S02]  /*3350*/  @!P0 SYNCS.PHASECHK.TRANS64 P0, [R0+URZ+0xe0], R3 ;  /* 0x0000e003000085a7 */ /* 0x000ea400080010ff */
[----:B--2---:R-:W-:Y:S05]  /*3360*/  @P0 EXIT ;  /* 0x000000000000094d */ /* 0x004fea0003800000 */
[----:B------:R-:W-:Y:S05]  /*3370*/  BRA `(.L_x_59) ;  /* 0xfffffffc00ec7947 */ /* 0x000fea000383ffff */
.L_x_52:
[----:B------:R-:W-:Y:S05]  /*3380*/  BRA.U UP4, `(.L_x_60) ;  /* 0x0000000d04d87547 */ /* 0x000fea000b800000 */
[----:B------:R-:W2:Y:S01]  /*3390*/  S2UR UR7, SR_CgaCtaId ;  /* 0x00000000000779c3 */ /* 0x000ea20000008800 */
[----:B------:R-:W-:Y:S01]  /*33a0*/  UMOV UR4, 0x40 ;  /* 0x0000004000047882 */ /* 0x000fe20000000000 */
[----:B------:R-:W-:Y:S01]  /*33b0*/  NOP ;  /* 0x0000000000007918 */ /* 0x000fe20000000000 */
[----:B------:R-:W-:Y:S01]  /*33c0*/  UMOV UR6, 0x400 ;  /* 0x0000040000067882 */ /* 0x000fe20000000000 */
[----:B--2---:R-:W-:Y:S02]  /*33d0*/  ULEA UR5, UR7, UR4, 0x18 ;  /* 0x0000000407057291 */ /* 0x004fe4000f8ec0ff */
[----:B------:R-:W-:-:S07]  /*33e0*/  ULEA UR6, UR7, UR6, 0x18 ;  /* 0x0000000607067291 */ /* 0x000fce000f8ec0ff */
[----:B------:R-:W2:Y:S02]  /*33f0*/  LDS.U8 R0, [UR5+0x1c] ;  /* 0x00001c05ff007984 */ /* 0x000ea40008000000 */
[----:B--2---:R-:W-:-:S13]  /*3400*/  ISETP.NE.AND P0, PT, R0, RZ, PT ;  /* 0x000000ff0000720c */ /* 0x004fda0003f05270 */
[----:B------:R-:W-:Y:S05]  /*3410*/  @P0 BRA `(.L_x_61) ;  /* 0x0000000000580947 */ /* 0x000fea0003800000 */
[----:B------:R-:W-:-:S13]  /*3420*/  ELECT P0, URZ, PT ;  /* 0x0000000000ff782f */ /* 0x000fda0003800000 */
[----:B------:R-:W-:Y:S05]  /*3430*/  @!P0 BRA `(.L_x_62) ;  /* 0x0000000000608947 */ /* 0x000fea0003800000 */
[----:B------:R-:W-:Y:S01]  /*3440*/  UMOV UR4, 0x10 ;  /* 0x0000001000047882 */ /* 0x000fe20000000000 */
[----:B------:R-:W-:Y:S01]  /*3450*/  HFMA2 R0, -RZ, RZ, 0, 5.9604644775390625e-08 ;  /* 0x00000001ff007431 */ /* 0x000fe200000001ff */
[----:B------:R-:W-:-:S03]  /*3460*/  MOV R3, 0xffff ;  /* 0x0000ffff00037802 */ /* 0x000fc60000000f00 */
[----:B------:R-:W-:Y:S04]  /*3470*/  DEPBAR.LE SB2, 0x36 ;  /* 0x0000ad800000791a */ /* 0x000fe80000000000 */
[----:B------:R-:W2:Y:S02]  /*3480*/  UTCATOMSWS.FIND_AND_SET.ALIGN UP0, UR4, UR4 ;  /* 0x00000004000475e3 */ /* 0x000ea40008000800 */
[----:B--2---:R-:W-:Y:S01]  /*3490*/  MOV R4, UR4 ;  /* 0x0000000400047c02 */ /* 0x004fe20008000f00 */
[----:B------:R-:W-:Y:S06]  /*34a0*/  BRA.U UP0, `(.L_x_63) ;  /* 0x0000000100187547 */ /* 0x000fec000b800000 */
.L_x_64:
[----:B------:R-:W-:Y:S05]  /*34b0*/  NANOSLEEP 0x64 ;  /* 0x000000640000795d */ /* 0x000fea0003800000 */
[----:B------:R-:W-:-:S05]  /*34c0*/  UMOV UR4, 0x10 ;  /* 0x0000001000047882 */ /* 0x000fca0000000000 */
[----:B------:R-:W-:Y:S04]  /*34d0*/  DEPBAR.LE SB2, 0x36 ;  /* 0x0000ad800000791a */ /* 0x000fe80000000000 */
[----:B------:R-:W2:Y:S02]  /*34e0*/  UTCATOMSWS.FIND_AND_SET.ALIGN UP0, UR4, UR4 ;  /* 0x00000004000475e3 */ /* 0x000ea40008000800 */
[----:B--2---:R-:W-:Y:S01]  /*34f0*/  MOV R4, UR4 ;  /* 0x0000000400047c02 */ /* 0x004fe20008000f00 */
[----:B------:R-:W-:Y:S05]  /*3500*/  BRA.U !UP0, `(.L_x_64) ;  /* 0xfffffffd08e87547 */ /* 0x000fea000b83ffff */
.L_x_63:
[-C--:B------:R-:W-:Y:S02]  /*3510*/  SHF.L.U32 R3, R3, R4.reuse, RZ ;  /* 0x0000000403037219 */ /* 0x080fe400000006ff */
[----:B------:R-:W-:Y:S01]  /*3520*/  SHF.L.U32 R0, R0, R4, RZ ;  /* 0x0000000400007219 */ /* 0x000fe200000006ff */
[----:B------:R-:W-:Y:S02]  /*3530*/  IMAD.SHL.U32 R4, R4, 0x20, RZ ;  /* 0x0000002004047824 */ /* 0x000fe400078e00ff */
[----:B------:R2:W-:Y:S04]  /*3540*/  ATOMS.OR RZ, [UR5+0x14], R3 ;  /* 0x00001403ffff798c */ /* 0x0005e8000b000005 */
[----:B------:R2:W-:Y:S04]  /*3550*/  ATOMS.OR RZ, [UR5+0x18], R0 ;  /* 0x00001800ffff798c */ /* 0x0005e8000b000005 */
[----:B------:R2:W-:Y:S01]  /*3560*/  STS [UR6+0x180], R4 ;  /* 0x00018004ff007988 */ /* 0x0005e20008000806 */
[----:B------:R-:W-:Y:S05]  /*3570*/  BRA `(.L_x_62) ;  /* 0x0000000000107947 */ /* 0x000fea0003800000 */
.L_x_61:
[----:B------:R-:W-:Y:S02]  /*3580*/  MOV R0, 0xffffffff ;  /* 0xffffffff00007802 */ /* 0x000fe40000000f00 */
[----:B------:R-:W-:-:S03]  /*3590*/  MOV R4, 0x35c0 ;  /* 0x000035c000047802 */ /* 0x000fc60000000f00 */
[----:B------:R2:W-:Y:S04]  /*35a0*/  STS [UR6+0x180], R0 ;  /* 0x00018000ff007988 */ /* 0x0005e80008000806 */
[----:B-12--5:R-:W-:Y:S05]  /*35b0*/  CALL.REL.NOINC `($__internal_1_$__cuda_sm10x_tcgen05_guardrail_trap_phase_invalid_during_alloc) ;  /* 0x0000006400907944 */ /* 0x026fea0003c00000 */
.L_x_62:
[----:B------:R-:W-:Y:S05]  /*35c0*/  WARPSYNC.ALL ;  /* 0x0000000000007948 */ /* 0x000fea0003800000 */
[----:B------:R-:W3:Y:S01]  /*35d0*/  S2UR UR4, SR_CgaCtaId ;  /* 0x00000000000479c3 */ /* 0x000ee20000008800 */
[----:B------:R-:W-:Y:S01]  /*35e0*/  UMOV UR26, 0x400 ;  /* 0x00000400001a7882 */ /* 0x000fe20000000000 */
[----:B------:R-:W-:-:S06]  /*35f0*/  NOP ;  /* 0x0000000000007918 */ /* 0x000fcc0000000000 */
[----:B------:R-:W-:Y:S06]  /*3600*/  BAR.ARV 0x6, 0xa0 ;  /* 0x0182800000007b1d */ /* 0x000fec0000002000 */
[----:B------:R-:W4:Y:S01]  /*3610*/  LDCU UR5, c[0x0][0x38c] ;  /* 0x00007180ff0577ac */ /* 0x000f220008000800 */
[----:B------:R-:W-:Y:S01]  /*3620*/  LOP3.LUT R2, R2, 0xffff, RZ, 0xc0, !PT ;  /* 0x0000ffff02027812 */ /* 0x000fe200078ec0ff */
[----:B------:R-:W-:Y:S01]  /*3630*/  IMAD.MOV.U32 R11, RZ, RZ, 0x1 ;  /* 0x00000001ff0b7424 */ /* 0x000fe200078e00ff */
[----:B------:R-:W-:Y:S01]  /*3640*/  CS2R R8, SRZ ;  /* 0x0000000000087805 */ /* 0x000fe2000001ff00 */
[----:B------:R-:W1:Y:S01]  /*3650*/  LDCU UR7, c[0x0][0x38c] ;  /* 0x00007180ff0777ac */ /* 0x000e620008000800 */
[----:B------:R-:W-:Y:S01]  /*3660*/  R2UR UR27, R2 ;  /* 0x00000000021b72ca */ /* 0x000fe200000e0000 */
[----:B------:R-:W-:Y:S01]  /*3670*/  IMAD.MOV.U32 R10, RZ, RZ, RZ ;  /* 0x000000ffff0a7224 */ /* 0x000fe200078e00ff */
[----:B------:R-:W-:Y:S01]  /*3680*/  UMOV UR30, URZ ;  /* 0x000000ff001e7c82 */ /* 0x000fe20008000000 */
[----:B------:R-:W-:Y:S01]  /*3690*/  UMOV UR24, URZ ;  /* 0x000000ff00187c82 */ /* 0x000fe20008000000 */
[----:B---3--:R-:W-:Y:S01]  /*36a0*/  ULEA UR26, UR4, UR26, 0x18 ;  /* 0x0000001a041a7291 */ /* 0x008fe2000f8ec0ff */
[----:B------:R-:W-:Y:S01]  /*36b0*/  UMOV UR38, 0x0 ;  /* 0x0000000000267882 */ /* 0x000fe20000000000 */
[----:B------:R-:W-:-:S02]  /*36c0*/  UMOV UR39, 0x4200910 ;  /* 0x0420091000277882 */ /* 0x000fc40000000000 */
[----:B------:R-:W-:Y:S02]  /*36d0*/  UIADD3 UR4, UPT, UPT, UR26, 0x8800, URZ ;  /* 0x000088001a047890 */ /* 0x000fe4000fffe0ff */
[----:B------:R-:W-:Y:S02]  /*36e0*/  UIADD3 UR6, UPT, UPT, UR26, 0x18800, URZ ;  /* 0x000188001a067890 */ /* 0x000fe4000fffe0ff */
[----:B----4-:R-:W-:Y:S01]  /*36f0*/  UIADD3 UR5, UPT, UPT, UR5, 0x1f, URZ ;  /* 0x0000001f05057890 */ /* 0x010fe2000fffe0ff */
[----:B--2---:R-:W2:Y:S01]  /*3700*/  LDS R0, [UR26+0x180] ;  /* 0x0001801aff007984 */ /* 0x004ea20008000800 */
[----:B-1----:R-:W-:Y:S01]  /*3710*/  UMOV UR36, 0x0 ;  /* 0x0000000000247882 */ /* 0x002fe20000000000 */
[----:B------:R-:W-:Y:S01]  /*3720*/  UMOV UR37, 0x4200910 ;  /* 0x0420091000257882 */ /* 0x000fe20000000000 */
[----:B------:R-:W-:Y:S02]  /*3730*/  USHF.R.S32.HI UR40, URZ, 0x1f, UR5 ;  /* 0x0000001fff287899 */ /* 0x000fe40008011405 */
[----:B------:R-:W-:-:S02]  /*3740*/  UISETP.GE.AND UP4, UPT, UR7, 0x1, UPT ;  /* 0x000000010700788c */ /* 0x000fc4000bf86270 */
[----:B------:R-:W-:Y:S02]  /*3750*/  ULEA.HI UR40, UR40, UR5, URZ, 0x5 ;  /* 0x0000000528287291 */ /* 0x000fe4000f8f28ff */
[----:B------:R-:W-:Y:S02]  /*3760*/  USHF.R.U32.HI UR5, URZ, 0x4, UR4 ;  /* 0x00000004ff057899 */ /* 0x000fe40008011604 */
[----:B------:R-:W-:Y:S02]  /*3770*/  USHF.R.S32.HI UR40, URZ, 0x5, UR40 ;  /* 0x00000005ff287899 */ /* 0x000fe40008011428 */
[----:B------:R-:W-:Y:S02]  /*3780*/  USHF.R.U32.HI UR4, URZ, 0x4, UR6 ;  /* 0x00000004ff047899 */ /* 0x000fe40008011606 */
[----:B------:R-:W-:Y:S02]  /*3790*/  UISETP.LT.AND UP0, UPT, UR40, 0x1, UPT ;  /* 0x000000012800788c */ /* 0x000fe4000bf01270 */
[----:B------:R-:W-:-:S02]  /*37a0*/  ULOP3.LUT UR5, UR5, 0x3fff, URZ, 0xc0, !UPT ;  /* 0x00003fff05057892 */ /* 0x000fc4000f8ec0ff */
[----:B------:R-:W-:Y:S02]  /*37b0*/  ULOP3.LUT UR4, UR4, 0x3fff, URZ, 0xc0, !UPT ;  /* 0x00003fff04047892 */ /* 0x000fe4000f8ec0ff */
[----:B------:R-:W-:Y:S02]  /*37c0*/  USEL UR41, UR40, 0x1, !UP0 ;  /* 0x0000000128297887 */ /* 0x000fe4000c000000 */
[----:B------:R-:W-:Y:S02]  /*37d0*/  ULOP3.LUT UR28, UR5, 0x10000, URZ, 0xfc, !UPT ;  /* 0x00010000051c7892 */ /* 0x000fe4000f8efcff */
[----:B------:R-:W-:Y:S02]  /*37e0*/  ULOP3.LUT UR29, UR4, 0x10000, URZ, 0xfc, !UPT ;  /* 0x00010000041d7892 */ /* 0x000fe4000f8efcff */
[----:B------:R-:W-:Y:S01]  /*37f0*/  UIADD3 UR41, UPT, UPT, -UR41, URZ, URZ ;  /* 0x000000ff29297290 */ /* 0x000fe2000fffe1ff */
[----:B------:R-:W-:Y:S01]  /*3800*/  UMOV UR34, 0x0 ;  /* 0x0000000000227882 */ /* 0x000fe20000000000 */
[----:B------:R-:W-:Y:S01]  /*3810*/  UMOV UR35, 0x4200910 ;  /* 0x0420091000237882 */ /* 0x000fe20000000000 */
[----:B------:R-:W-:Y:S01]  /*3820*/  UMOV UR32, 0x0 ;  /* 0x0000000000207882 */ /* 0x000fe20000000000 */
[----:B------:R-:W-:Y:S01]  /*3830*/  UMOV UR33, 0x4200910 ;  /* 0x0420091000217882 */ /* 0x000fe20000000000 */
[----:B--2---:R-:W-:-:S15]  /*3840*/  R2UR UR42, R0 ;  /* 0x00000000002a72ca */ /* 0x004fde00000e0000 */
.L_x_71:
[----:B------:R-:W-:Y:S02]  /*3850*/  LEA R0, R10, UR26, 0x3 ;  /* 0x0000001a0a007c11 */ /* 0x000fe4000f8e18ff */
[----:B------:R-:W-:Y:S02]  /*3860*/  SHF.L.U32 R5, R9, 0x1f, RZ ;  /* 0x0000001f09057819 */ /* 0x000fe400000006ff */
[----:B------:R-:W-:Y:S01]  /*3870*/  PLOP3.LUT P0, PT, PT, PT, UP4, 0x80, 0x8 ;  /* 0x000000000008781c */ /* 0x000fe20003f0f048 */
[----:B------:R-:W-:Y:S01]  /*3880*/  VIADD R3, R0, 0xe0 ;  /* 0x000000e000037836 */ /* 0x000fe20000000000 */
[----:B-1----:R-:W1:Y:S02]  /*3890*/  SYNCS.PHASECHK.TRANS64.TRYWAIT P1, [R0+URZ+0xd0], R5 ;  /* 0x0000d005000075a7 */ /* 0x002e6400080211ff */
[----:B-1-3--:R-:W-:Y:S09]  /*38a0*/  @!P1 BRA `(.L_x_65) ;  /* 0x0000005800d49947 */ /* 0x00aff20003800000 */
.L_x_166:
[----:B------:R-:W-:Y:S01]  /*38b0*/  LEA R4, R10, UR26, 0x4 ;  /* 0x0000001a0a047c11 */ /* 0x000fe2000f8e20ff */
[----:B------:R-:W-:Y:S01]  /*38c0*/  @UP4 ULEA UR4, UR24, UR26, 0x3 ;  /* 0x0000001a18044291 */ /* 0x000fe2000f8e18ff */
[----:B------:R-:W-:Y:S01]  /*38d0*/  PLOP3.LUT P2, PT, PT, PT, PT, 0x80, 0x8 ;  /* 0x000000000008781c */ /* 0x000fe20003f4f070 */
[----:B------:R-:W-:Y:S01]  /*38e0*/  ULEA UR31, UR30, UR26, 0x3 ;  /* 0x0000001a1e1f7291 */ /* 0x000fe2000f8e18ff */
[----:B------:R-:W-:Y:S02]  /*38f0*/  PRMT R3, RZ, 0x654, R3 ;  /* 0x00000654ff037816 */ /* 0x000fe40000000003 */
[----:B-1----:R-:W1:Y:S01]  /*3900*/  LDS.128 R4, [R4+0x160] ;  /* 0x0001600004047984 */ /* 0x002e620000000c00 */
[----:B------:R-:W-:Y:S02]  /*3910*/  @P0 SHF.L.U32 R2, R8, 0x1f, RZ ;  /* 0x0000001f08020819 */ /* 0x000fe400000006ff */
[----:B------:R-:W-:Y:S01]  /*3920*/  SHF.L.U32 R0, R11, 0x1f, RZ ;  /* 0x0000001f0b007819 */ /* 0x000fe200000006ff */
[----:B------:R-:W-:Y:S01]  /*3930*/  @!PT LDS RZ, [RZ] ;  /* 0x00000000fffff984 */ /* 0x000fe20000000800 */
[----:B------:R-:W-:Y:S01]  /*3940*/  @!PT LDS RZ, [RZ] ;  /* 0x00000000fffff984 */ /* 0x000fe20000000800 */
[----:B------:R-:W-:Y:S01]  /*3950*/  @!PT LDS RZ, [RZ] ;  /* 0x00000000fffff984 */ /* 0x000fe20000000800 */
[----:B------:R-:W-:Y:S01]  /*3960*/  @!PT LDS RZ, [RZ] ;  /* 0x00000000fffff984 */ /* 0x000fe20000000800 */
[----:B------:R2:W-:Y:S06]  /*3970*/  MEMBAR.ALL.CTA ;  /* 0x0000000000007992 */ /* 0x0005ec0000008000 */
[----:B--2---:R-:W2:Y:S02]  /*3980*/  FENCE.VIEW.ASYNC.S ;  /* 0x00000000000073c6 */ /* 0x004ea40000000000 */
[----:B--2---:R2:W-:Y:S01]  /*3990*/  SYNCS.ARRIVE.TRANS64.RED.A1T0 RZ, [R3+URZ], RZ ;  /* 0x000000ff03ff79a7 */ /* 0x0045e200081004ff */
[----:B------:R2:W3:Y:S01]  /*39a0*/  @P0 SYNCS.PHASECHK.TRANS64.TRYWAIT P2, [UR4], R2 ;  /* 0x00000002ff0005a7 */ /* 0x0004e20008041104 */
[----:B------:R-:W-:Y:S01]  /*39b0*/  ULEA.HI UR4, UR30, UR30, URZ, 0x1 ;  /* 0x0000001e1e047291 */ /* 0x000fe2000f8f08ff */
[----:B-1----:R-:W-:-:S03]  /*39c0*/  LOP3.LUT P1, RZ, R6, 0x1, RZ, 0xc0, !PT ;  /* 0x0000000106ff7812 */ /* 0x002fc6000782c0ff */
[----:B------:R-:W-:Y:S02]  /*39d0*/  USHF.L.U32 UR11, UR4, 0x6, URZ ;  /* 0x00000006040b7899 */ /* 0x000fe400080006ff */
[----:B------:R-:W-:Y:S02]  /*39e0*/  ULOP3.LUT UR4, UR4, 0xffe, URZ, 0xc0, !UPT ;  /* 0x00000ffe04047892 */ /* 0x000fe4000f8ec0ff */
[----:B------:R-:W-:Y:S02]  /*39f0*/  ULOP3.LUT UR11, UR11, 0xffffff80, URZ, 0xc0, !UPT ;  /* 0xffffff800b0b7892 */ /* 0x000fe4000f8ec0ff */
[----:B------:R-:W-:Y:S02]  /*3a00*/  UIADD3 UR4, UPT, UPT, -UR4, UR30, URZ ;  /* 0x0000001e04047290 */ /* 0x000fe4000fffe1ff */
[----:B------:R-:W-:Y:S01]  /*3a10*/  UIADD3 UR11, UPT, UPT, UR42, UR11, URZ ;  /* 0x0000000b2a0b7290 */ /* 0x000fe2000fffe0ff */
[----:B------:R-:W1:Y:S03]  /*3a20*/  SYNCS.PHASECHK.TRANS64.TRYWAIT P0, [UR31+0x110], R0 ;  /* 0x00011000ff0075a7 */ /* 0x000e66000800111f */
[----:B------:R-:W-:Y:S01]  /*3a30*/  ULEA UR11, UR4, UR11, 0x14 ;  /* 0x0000000b040b7291 */ /* 0x000fe2000f8ea0ff */
[----:B-123--:R-:W-:Y:S11]  /*3a40*/  @!P0 BRA `(.L_x_66) ;  /* 0x0000005800808947 */ /* 0x00eff60003800000 */
.L_x_168:
[----:B------:R-:W-:Y:S01]  /*3a50*/  IADD3 R10, PT, PT, R10, 0x1, RZ ;  /* 0x000000010a0a7810 */ /* 0x000fe20007ffe0ff */
[----:B------:R-:W-:Y:S06]  /*3a60*/  BRA.U !UP4, `(.L_x_67) ;  /* 0x000000010cc07547 */ /* 0x000fec000b800000 */
[----:B------:R-:W-:Y:S01]  /*3a70*/  UPLOP3.LUT UP2, UPT, UPT, UPT, UPT, 0x40, 0x4 ;  /* 0x000000000004789c */ /* 0x000fe20003f4e870 */
[----:B------:R-:W-:Y:S01]  /*3a80*/  UMOV UR23, UR41 ;  /* 0x0000002900177c82 */ /* 0x000fe20008000000 */
[----:B------:R-:W-:Y:S01]  /*3a90*/  UMOV UR22, UR40 ;  /* 0x0000002800167c82 */ /* 0x000fe20008000000 */
[----:B------:R-:W-:-:S08]  /*3aa0*/  UMOV UR10, UR24 ;  /* 0x00000018000a7c82 */ /* 0x000fd00008000000 */
.L_x_70:
[----:B------:R-:W-:Y:S02]  /*3ab0*/  UIADD3 UR23, UPT, UPT, UR23, 0x1, URZ ;  /* 0x0000000117177890 */ /* 0x000fe4000fffe0ff */
[----:B--2---:R-:W-:Y:S02]  /*3ac0*/  ULEA UR5, UR10, UR26, 0x3 ;  /* 0x0000001a0a057291 */ /* 0x004fe4000f8e18ff */
[----:B------:R-:W-:Y:S01]  /*3ad0*/  UISETP.NE.AND UP3, UPT, UR23, URZ, UPT ;  /* 0x000000ff1700728c */ /* 0x000fe2000bf65270 */
[----:B---3--:R-:W-:Y:S10]  /*3ae0*/  @P2 BRA `(.L_x_68) ;  /* 0x00000000000c2947 */ /* 0x008ff40003800000 */
[----:B-1----:R-:W-:Y:S04]  /*3af0*/  SHF.L.U32 R3, R8, 0x1f, RZ ;  /* 0x0000001f08037819 */ /* 0x002fe800000006ff */
[----:B------:R-:W1:Y:S02]  /*3b00*/  SYNCS.PHASECHK.TRANS64.TRYWAIT P0, [UR5], R3 ;  /* 0x00000003ff0075a7 */ /* 0x000e640008001105 */
[----:B-1----:R-:W-:Y:S05]  /*3b10*/  @!P0 BRA `(.L_x_69) ;  /* 0x0000005800648947 */ /* 0x002fea0003800000 */
.L_x_68:
[----:B------:R-:W-:Y:S01]  /*3b20*/  UISETP.NE.AND UP0, UPT, UR22, 0x1, UPT ;  /* 0x000000011600788c */ /* 0x000fe2000bf05270 */
[----:B------:R-:W-:Y:S01]  /*3b30*/  PLOP3.LUT P2, PT, PT, PT, PT, 0x80, 0x8 ;  /* 0x000000000008781c */ /* 0x000fe20003f4f070 */
[----:B------:R-:W-:Y:S02]  /*3b40*/  UIADD3 UR4, UPT, UPT, UR10, 0x1, URZ ;  /* 0x000000010a047890 */ /* 0x000fe4000fffe0ff */
[----:B------:R-:W-:Y:S02]  /*3b50*/  UIADD3 UR25, UPT, UPT, UR5, 0x40, URZ ;  /* 0x0000004005197890 */ /* 0x000fe4000fffe0ff */
[----:B------:R-:W-:Y:S01]  /*3b60*/  UISETP.NE.AND UP1, UPT, UR4, 0x8, UPT ;  /* 0x000000080400788c */ /* 0x000fe2000bf25270 */
[----:B------:R-:W-:Y:S01]  /*3b70*/  PLOP3.LUT P0, PT, PT, PT, UP0, 0x80, 0x8 ;  /* 0x000000000008781c */ /* 0x000fe20003f0f008 */
[----:B------:R-:W-:Y:S02]  /*3b80*/  UIADD3 UR22, UPT, UPT, UR22, -0x1, URZ ;  /* 0xffffffff16167890 */ /* 0x000fe4000fffe0ff */
[----:B------:R-:W-:Y:S02]  /*3b90*/  USEL UR6, URZ, 0x1, UP1 ;  /* 0x00000001ff067887 */ /* 0x000fe40008800000 */
[----:B------:R-:W-:Y:S01]  /*3ba0*/  USEL UR24, UR4, URZ, UP1 ;  /* 0x000000ff04187287 */ /* 0x000fe20008800000 */
[----:B------:R-:W-:Y:S01]  /*3bb0*/  UMOV UR7, 0x40004040 ;  /* 0x4000404000077882 */ /* 0x000fe20000000000 */
[----:B------:R-:W-:Y:S02]  /*3bc0*/  UMOV UR5, 0x40004040 ;  /* 0x4000404000057882 */ /* 0x000fe40000000000 */
[----:B------:R-:W-:Y:S01]  /*3bd0*/  @UP0 ULEA UR4, UR24, UR26, 0x3 ;  /* 0x0000001a18040291 */ /* 0x000fe2000f8e18ff */
[----:B------:R-:W-:Y:S01]  /*3be0*/  LOP3.LUT R8, R8, UR6, RZ, 0x3c, !PT ;  /* 0x0000000608087c12 */ /* 0x000fe2000f8e3cff */
[----:B------:R-:W-:Y:S01]  /*3bf0*/  ULEA UR6, UR10, UR29, 0xa ;  /* 0x0000001d0a067291 */ /* 0x000fe2000f8e50ff */
[----:B------:R-:W-:Y:S02]  /*3c00*/  UMOV UR21, 0x40004040 ;  /* 0x4000404000157882 */ /* 0x000fe40000000000 */
[----:B-1----:R-:W-:Y:S01]  /*3c10*/  @P0 SHF.L.U32 R0, R8, 0x1f, RZ ;  /* 0x0000001f08000819 */ /* 0x002fe200000006ff */
[----:B------:R-:W-:Y:S02]  /*3c20*/  UIADD3 UR20, UPT, UPT, UR6, 0x2, URZ ;  /* 0x0000000206147890 */ /* 0x000fe4000fffe0ff */
[----:B------:R-:W-:Y:S01]  /*3c30*/  UIADD3 UR16, UPT, UPT, UR6, 0x4, URZ ;  /* 0x0000000406107890 */ /* 0x000fe2000fffe0ff */
[----:B------:R2:W3:Y:S01]  /*3c40*/  @P0 SYNCS.PHASECHK.TRANS64.TRYWAIT P2, [UR4], R0 ;  /* 0x00000000ff0005a7 */ /* 0x0004e20008041104 */
[----:B------:R-:W-:Y:S02]  /*3c50*/  ULEA UR4, UR10, UR28, 0x9 ;  /* 0x0000001c0a047291 */ /* 0x000fe4000f8e48ff */
[----:B------:R-:W-:Y:S02]  /*3c60*/  UIADD3 UR12, UPT, UPT, UR6, 0x6, URZ ;  /* 0x00000006060c7890 */ /* 0x000fe4000fffe0ff */
[----:B------:R-:W-:Y:S02]  /*3c70*/  UIADD3 UR18, UPT, UPT, UR4, 0x2, URZ ;  /* 0x0000000204127890 */ /* 0x000fe4000fffe0ff */
[----:B------:R-:W-:Y:S02]  /*3c80*/  UIADD3 UR14, UPT, UPT, UR4, 0x4, URZ ;  /* 0x00000004040e7890 */ /* 0x000fe4000fffe0ff */
[----:B------:R-:W-:Y:S01]  /*3c90*/  UIADD3 UR8, UPT, UPT, UR4, 0x6, URZ ;  /* 0x0000000604087890 */ /* 0x000fe2000fffe0ff */
[----:B------:R2:W-:Y:S01]  /*3ca0*/  UTCHMMA gdesc[UR4], gdesc[UR6], tmem[UR11], tmem[UR38], idesc[UR39], UP2 ;  /* 0x00ff2606040075ea */ /* 0x0005e2000900000b */
[----:B------:R-:W-:Y:S01]  /*3cb0*/  UPLOP3.LUT UP2, UPT, UPT, UPT, UPT, 0x80, 0x8 ;  /* 0x000000000008789c */ /* 0x000fe20003f4f070 */
[----:B------:R-:W-:Y:S01]  /*3cc0*/  UMOV UR19, 0x40004040 ;  /* 0x4000404000137882 */ /* 0x000fe20000000000 */
[----:B------:R-:W-:Y:S01]  /*3cd0*/  UMOV UR17, 0x40004040 ;  /* 0x4000404000117882 */ /* 0x000fe20000000000 */
[----:B------:R2:W-:Y:S01]  /*3ce0*/  UTCHMMA gdesc[UR18], gdesc[UR20], tmem[UR11], tmem[UR36], idesc[UR37], UPT ;  /* 0x00ff2414120075ea */ /* 0x0005e2000b80000b */
[----:B------:R-:W-:Y:S01]  /*3cf0*/  UMOV UR15, 0x40004040 ;  /* 0x40004040000f7882 */ /* 0x000fe20000000000 */
[----:B------:R-:W-:Y:S01]  /*3d00*/  UMOV UR13, 0x40004040 ;  /* 0x40004040000d7882 */ /* 0x000fe20000000000 */
[----:B------:R-:W-:Y:S01]  /*3d10*/  UMOV UR9, 0x40004040 ;  /* 0x4000404000097882 */ /* 0x000fe20000000000 */
[----:B------:R2:W-:Y:S01]  /*3d20*/  UTCHMMA gdesc[UR14], gdesc[UR16], tmem[UR11], tmem[UR34], idesc[UR35], UPT ;  /* 0x00ff22100e0075ea */ /* 0x0005e2000b80000b */
[----:B------:R2:W-:Y:S01]  /*3d30*/  UTCHMMA gdesc[UR8], gdesc[UR12], tmem[UR11], tmem[UR32], idesc[UR33], UPT ;  /* 0x00ff200c080075ea */ /* 0x0005e2000b80000b */
[----:B------:R2:W-:Y:S01]  /*3d40*/  UTCBAR.MULTICAST [UR25], URZ, UR27 ;  /* 0x000000ff190073e9 */ /* 0x0005e2000800081b */
[----:B------:R-:W-:Y:S01]  /*3d50*/  UMOV UR10, UR24 ;  /* 0x00000018000a7c82 */ /* 0x000fe20008000000 */
[----:B------:R-:W-:Y:S05]  /*3d60*/  BRA.U UP3, `(.L_x_70) ;  /* 0xfffffffd03507547 */ /* 0x000fea000b83ffff */
.L_x_67:
[----:B--2---:R-:W-:Y:S01]  /*3d70*/  UIADD3 UR4, UPT, UPT, UR30, 0x1, URZ ;  /* 0x000000011e047890 */ /* 0x004fe2000fffe0ff */
[C---:B------:R-:W-:Y:S01]  /*3d80*/  ISETP.NE.AND P0, PT, R10.reuse, 0x2, PT ;  /* 0x000000020a00780c */ /* 0x040fe20003f05270 */
[----:B------:R-:W-:Y:S02]  /*3d90*/  UIADD3 UR5, UPT, UPT, UR31, 0xf0, URZ ;  /* 0x000000f01f057890 */ /* 0x000fe4000fffe0ff */
[----:B------:R-:W-:Y:S01]  /*3da0*/  UISETP.NE.AND UP0, UPT, UR4, 0x4, UPT ;  /* 0x000000040400788c */ /* 0x000fe2000bf05270 */
[----:B-1----:R-:W-:Y:S02]  /*3db0*/  SEL R0, RZ, 0x1, P0 ;  /* 0x00000001ff007807 */ /* 0x002fe40000000000 */
[----:B------:R-:W-:Y:S01]  /*3dc0*/  SEL R10, R10, RZ, P0 ;  /* 0x000000ff0a0a7207 */ /* 0x000fe20000000000 */
[----:B------:R-:W-:Y:S01]  /*3dd0*/  USEL UR6, URZ, 0x1, UP0 ;  /* 0x00000001ff067887 */ /* 0x000fe20008000000 */
[----:B------:R-:W-:Y:S01]  /*3de0*/  LOP3.LUT R9, R9, R0, RZ, 0x3c, !PT ;  /* 0x0000000009097212 */ /* 0x000fe200078e3cff */
[----:B------:R-:W-:Y:S01]  /*3df0*/  USEL UR30, UR4, URZ, UP0 ;  /* 0x000000ff041e7287 */ /* 0x000fe20008000000 */
[----:B------:R1:W-:Y:S03]  /*3e00*/  UTCBAR [UR5], URZ ;  /* 0x000000ff050073e9 */ /* 0x0003e600080000ff */
[----:B------:R-:W-:Y:S01]  /*3e10*/  LOP3.LUT R11, R11, UR6, RZ, 0x3c, !PT ;  /* 0x000000060b0b7c12 */ /* 0x000fe2000f8e3cff */
[----:B------:R-:W-:Y:S07]  /*3e20*/  @P1 BRA `(.L_x_71) ;  /* 0xfffffff800881947 */ /* 0x000fee000383ffff */
[----:B------:R-:W2:Y:S01]  /*3e30*/  S2UR UR8, SR_CgaCtaId ;  /* 0x00000000000879c3 */ /* 0x000ea20000008800 */
[----:B------:R-:W-:Y:S01]  /*3e40*/  ELECT P0, URZ, PT ;  /* 0x0000000000ff782f */ /* 0x000fe20003800000 */
[----:B------:R-:W-:Y:S01]  /*3e50*/  IMAD.MOV.U32 R0, RZ, RZ, 0x1 ;  /* 0x00000001ff007424 */ /* 0x000fe200078e00ff */
[----:B------:R-:W-:Y:S01]  /*3e60*/  UIADD3 UR26, UPT, UPT, UR26, 0x110, URZ ;  /* 0x000001101a1a7890 */ /* 0x000fe2000fffe0ff */
[----:B------:R-:W-:Y:S01]  /*3e70*/  SHF.L.U32 R3, R11, 0x1f, RZ ;  /* 0x0000001f0b037819 */ /* 0x000fe200000006ff */
[----:B------:R-:W-:-:S03]  /*3e80*/  UMOV UR4, 0x40 ;  /* 0x0000004000047882 */ /* 0x000fc60000000000 */
[----:B------:R-:W-:Y:S01]  /*3e90*/  UVIRTCOUNT.DEALLOC.SMPOOL 0x80 ;  /* 0x000000800000784c */ /* 0x000fe20000000000 */
[----:B--2---:R-:W-:Y:S02]  /*3ea0*/  ULEA UR8, UR8, UR4, 0x18 ;  /* 0x0000000408087291 */ /* 0x004fe4000f8ec0ff */
[----:B------:R-:W-:-:S07]  /*3eb0*/  ULEA UR4, UR30, UR26, 0x3 ;  /* 0x0000001a1e047291 */ /* 0x000fce000f8e18ff */
[----:B------:R2:W-:Y:S02]  /*3ec0*/  @P0 STS.U8 [UR8+0x1c], R0 ;  /* 0x00001c00ff000988 */ /* 0x0005e40008000008 */
[----:B------:R-:W4:Y:S02]  /*3ed0*/  SYNCS.PHASECHK.TRANS64.TRYWAIT P0, [UR4], R3 ;  /* 0x00000003ff0075a7 */ /* 0x000f240008001104 */
[----:B--2-4-:R-:W-:Y:S05]  /*3ee0*/  @!P0 BRA `(.L_x_72) ;  /* 0x0000005400888947 */ /* 0x014fea0003800000 */
.L_x_171:
[----:B------:R-:W-:-:S04]  /*3ef0*/  UIADD3 UR4, UPT, UPT, UR30, 0x1, URZ ;  /* 0x000000011e047890 */ /* 0x000fc8000fffe0ff */
[----:B------:R-:W-:-:S04]  /*3f00*/  UISETP.NE.AND UP0, UPT, UR4, 0x4, UPT ;  /* 0x000000040400788c */ /* 0x000fc8000bf05270 */
[----:B------:R-:W-:Y:S02]  /*3f10*/  USEL UR6, URZ, 0x1, UP0 ;  /* 0x00000001ff067887 */ /* 0x000fe40008000000 */
[----:B------:R-:W-:-:S04]  /*3f20*/  USEL UR4, UR4, URZ, UP0 ;  /* 0x000000ff04047287 */ /* 0x000fc80008000000 */
[----:B-1----:R-:W-:Y:S01]  /*3f30*/  ULEA UR5, UR4, UR26, 0x3 ;  /* 0x0000001a04057291 */ /* 0x002fe2000f8e18ff */
[----:B------:R-:W-:-:S04]  /*3f40*/  LOP3.LUT R2, R11, UR6, RZ, 0x3c, !PT ;  /* 0x000000060b027c12 */ /* 0x000fc8000f8e3cff */
[----:B--2---:R-:W-:-:S04]  /*3f50*/  SHF.L.U32 R3, R2, 0x1f, RZ ;  /* 0x0000001f02037819 */ /* 0x004fc800000006ff */
[----:B------:R-:W1:Y:S02]  /*3f60*/  SYNCS.PHASECHK.TRANS64.TRYWAIT P0, [UR5], R3 ;  /* 0x00000003ff0075a7 */ /* 0x000e640008001105 */
[----:B-1----:R-:W-:Y:S05]  /*3f70*/  @!P0 BRA `(.L_x_73) ;  /* 0x00000054007c8947 */ /* 0x002fea0003800000 */
.L_x_173:
        /* <DEDUP_REMOVED lines=9> */
.L_x_175:
[----:B------:R-:W-:-:S04]  /*4010*/  UIADD3 UR4, UPT, UPT, UR4, 0x1, URZ ;  /* 0x0000000104047890 */ /* 0x000fc8000fffe0ff */
[----:B------:R-:W-:-:S04]  /*4020*/  UISETP.NE.AND UP0, UPT, UR4, 0x4, UPT ;  /* 0x000000040400788c */ /* 0x000fc8000bf05270 */
[----:B------:R-:W-:Y:S02]  /*4030*/  USEL UR5, URZ, 0x1, UP0 ;  /* 0x00000001ff057887 */ /* 0x000fe40008000000 */
[----:B------:R-:W-:-:S04]  /*4040*/  USEL UR4, UR4, URZ, UP0 ;  /* 0x000000ff04047287 */ /* 0x000fc80008000000 */
[----:B------:R-:W-:Y:S01]  /*4050*/  ULEA UR4, UR4, UR26, 0x3 ;  /* 0x0000001a04047291 */ /* 0x000fe2000f8e18ff */
[----:B-1----:R-:W-:-:S04]  /*4060*/  LOP3.LUT R3, R2, UR5, RZ, 0x3c, !PT ;  /* 0x0000000502037c12 */ /* 0x002fc8000f8e3cff */
[----:B------:R-:W-:-:S04]  /*4070*/  SHF.L.U32 R3, R3, 0x1f, RZ ;  /* 0x0000001f03037819 */ /* 0x000fc800000006ff */
[----:B------:R-:W1:Y:S02]  /*4080*/  SYNCS.PHASECHK.TRANS64.TRYWAIT P0, [UR4], R3 ;  /* 0x00000003ff0075a7 */ /* 0x000e640008001104 */
[----:B-1----:R-:W-:Y:S05]  /*4090*/  @!P0 BRA `(.L_x_75) ;  /* 0x0000005400648947 */ /* 0x002fea0003800000 */
.L_x_177:
[----:B------:R-:W-:Y:S01]  /*40a0*/  NOP ;  /* 0x0000000000007918 */ /* 0x000fe20000000000 */
[----:B-1----:R-:W1:Y:S01]  /*40b0*/  LDS R0, [UR8+0x14] ;  /* 0x00001408ff007984 */ /* 0x002e620008000800 */
[----:B------:R-:W-:Y:S01]  /*40c0*/  ULOP3.LUT UR4, UR42, 0xffff, URZ, 0xc0, !UPT ;  /* 0x0000ffff2a047892 */ /* 0x000fe2000f8ec0ff */
[----:B------:R-:W-:Y:S01]  /*40d0*/  UMOV UR5, 0xffff ;  /* 0x0000ffff00057882 */ /* 0x000fe20000000000 */
[----:B------:R-:W-:Y:S02]  /*40e0*/  UMOV UR6, 0x1 ;  /* 0x0000000100067882 */ /* 0x000fe40000000000 */
[----:B------:R-:W-:-:S04]  /*40f0*/  USHF.R.U32.HI UR4, URZ, 0x5, UR4 ;  /* 0x00000005ff047899 */ /* 0x000fc80008011604 */
[----:B------:R-:W-:Y:S02]  /*4100*/  USHF.L.U32 UR5, UR5, UR4, URZ ;  /* 0x0000000405057299 */ /* 0x000fe400080006ff */
[----:B------:R-:W-:-:S04]  /*4110*/  USHF.L.U32 UR4, UR6, UR4, URZ ;  /* 0x0000000406047299 */ /* 0x000fc800080006ff */
[----:B-1----:R-:W-:-:S04]  /*4120*/  LOP3.LUT R0, R0, UR5, RZ, 0xc0, !PT ;  /* 0x0000000500007c12 */ /* 0x002fc8000f8ec0ff */
[----:B------:R-:W-:-:S13]  /*4130*/  ISETP.NE.AND P0, PT, R0, UR5, PT ;  /* 0x0000000500007c0c */ /* 0x000fda000bf05270 */
[----:B------:R-:W-:Y:S05]  /*4140*/  @P0 BRA `(.L_x_76) ;  /* 0x0000000000580947 */ /* 0x000fea0003800000 */
[----:B------:R-:W1:Y:S02]  /*4150*/  LDS R0, [UR8+0x18] ;  /* 0x00001808ff007984 */ /* 0x000e640008000800 */
[----:B-1----:R-:W-:-:S04]  /*4160*/  LOP3.LUT R0, R0, UR4, RZ, 0xc0, !PT ;  /* 0x0000000400007c12 */ /* 0x002fc8000f8ec0ff */
[----:B------:R-:W-:-:S13]  /*4170*/  ISETP.NE.AND P0, PT, R0, UR4, PT ;  /* 0x0000000400007c0c */ /* 0x000fda000bf05270 */
[----:B------:R-:W-:Y:S05]  /*4180*/  @P0 BRA `(.L_x_77) ;  /* 0x00000000003c0947 */ /* 0x000fea0003800000 */
[----:B------:R-:W1:Y:S01]  /*4190*/  S2R R2, SR_LANEID ;  /* 0x0000000000027919 */ /* 0x000e620000000000 */
[----:B------:R-:W-:Y:S01]  /*41a0*/  ULOP3.LUT UR5, URZ, UR5, URZ, 0x33, !UPT ;  /* 0x00000005ff057292 */ /* 0x000fe2000f8e33ff */
[----:B------:R-:W-:Y:S01]  /*41b0*/  LOP3.LUT R4, RZ, UR4, RZ, 0x33, !PT ;  /* 0x00000004ff047c12 */ /* 0x000fe2000f8e33ff */
[----:B------:R-:W-:Y:S02]  /*41c0*/  VOTEU.ANY UR4, UPT, PT ;  /* 0x0000000000047886 */ /* 0x000fe400038e0100 */
[----:B------:R-:W-:Y:S01]  /*41d0*/  UFLO.U32 UR4, UR4 ;  /* 0x00000004000472bd */ /* 0x000fe200080e0000 */
[----:B------:R-:W2:Y:S01]  /*41e0*/  REDUX UR6, R4 ;  /* 0x00000000040673c4 */ /* 0x000ea20000000000 */
[----:B------:R-:W-:-:S06]  /*41f0*/  IMAD.U32 R0, RZ, RZ, UR5 ;  /* 0x00000005ff007e24 */ /* 0x000fcc000f8e00ff */
[----:B------:R4:W-:Y:S01]  /*4200*/  UTCATOMSWS.AND URZ, UR5 ;  /* 0x0000000500ff79e3 */ /* 0x0009e20008000000 */
[----:B------:R-:W3:Y:S01]  /*4210*/  REDUX UR7, R0 ;  /* 0x00000000000773c4 */ /* 0x000ee20000000000 */
[----:B-1----:R-:W-:Y:S01]  /*4220*/  ISETP.EQ.U32.AND P0, PT, R2, UR4, PT ;  /* 0x0000000402007c0c */ /* 0x002fe2000bf02070 */
[----:B--2---:R-:W-:Y:S01]  /*4230*/  IMAD.U32 R2, RZ, RZ, UR6 ;  /* 0x00000006ff027e24 */ /* 0x004fe2000f8e00ff */
[----:B---3--:R-:W-:-:S11]  /*4240*/  MOV R3, UR7 ;  /* 0x0000000700037c02 */ /* 0x008fd60008000f00 */
[----:B------:R4:W-:Y:S04]  /*4250*/  @P0 ATOMS.AND RZ, [UR8+0x14], R3 ;  /* 0x00001403ffff098c */ /* 0x0009e8000a800008 */
[----:B------:R4:W-:Y:S01]  /*4260*/  @P0 ATOMS.AND RZ, [UR8+0x18], R2 ;  /* 0x00001802ffff098c */ /* 0x0009e2000a800008 */
[----:B------:R-:W-:Y:S05]  /*4270*/  BRA `(.L_x_78) ;  /* 0x0000000000147947 */ /* 0x000fea0003800000 */
.L_x_77:
[----:B------:R-:W-:Y:S02]  /*4280*/  MOV R2, 0x42a0 ;  /* 0x000042a000027802 */ /* 0x000fe40000000f00 */
[----:B---3-5:R-:W-:Y:S05]  /*4290*/  CALL.REL.NOINC `($__internal_0_$__cuda_sm10x_tcgen05_guardrail_trap_col_being_dealloced_not_returned_by_alloc) ;  /* 0x00000058004c7944 */ /* 0x028fea0003c00000 */
[----:B------:R-:W-:Y:S05]  /*42a0*/  BRA `(.L_x_78) ;  /* 0x0000000000087947 */ /* 0x000fea0003800000 */
.L_x_76:
[----:B------:R-:W-:Y:S02]  /*42b0*/  MOV R2, 0x42d0 ;  /* 0x000042d000027802 */ /* 0x000fe40000000f00 */
[----:B---3-5:R-:W-:Y:S05]  /*42c0*/  CALL.REL.NOINC `($__internal_2_$__cuda_sm10x_tcgen05_guardrail_trap_unallocated_columns_being_dealloced) ;  /* 0x0000005800587944 */ /* 0x028fea0003c00000 */
.L_x_78:
[----:B------:R-:W-:Y:S01]  /*42d0*/  NOP ;  /* 0x0000000000007918 */ /* 0x000fe20000000000 */
[----:B----4-:R-:W-:Y:S05]  /*42e0*/  EXIT ;  /* 0x000000000000794d */ /* 0x010fea0003800000 */
.L_x_60:
[----:B------:R-:W-:-:S09]  /*42f0*/  UISETP.NE.OR UP0, UPT, UR17, 0x3, !UP3 ;  /* 0x000000031100788c */ /* 0x000fd2000df05670 */
[----:B------:R-:W-:Y:S05]  /*4300*/  BRA.U UP0, `(.L_x_79) ;  /* 0x00000011005c7547 */ /* 0x000fea000b800000 */
[----:B------:R-:W2:Y:S01]  /*4310*/  S2UR UR10, SR_CgaCtaId ;  /* 0x00000000000a79c3 */ /* 0x000ea20000008800 */
[----:B------:R-:W3:Y:S01]  /*4320*/  LDCU UR31, c[0x0][0x370] ;  /* 0x00006e00ff1f77ac */ /* 0x000ee20008000800 */
[----:B------:R-:W-:Y:S02]  /*4330*/  HFMA2 R13, -RZ, RZ, 0, 0 ;  /* 0x00000000ff0d7431 */ /* 0x000fe400000001ff */
[----:B------:R-:W-:Y:S01]  /*4340*/  IMAD.MOV.U32 R15, RZ, RZ, 0x1 ;  /* 0x00000001ff0f7424 */ /* 0x000fe200078e00ff */
[----:B------:R-:W-:Y:S01]  /*4350*/  MOV R7, 0x2000 ;  /* 0x0000200000077802 */ /* 0x000fe20000000f00 */
[----:B------:R-:W3:Y:S01]  /*4360*/  LDCU.128 UR44, c[0x0][0xb10] ;  /* 0x00016200ff2c77ac */ /* 0x000ee20008000c00 */
[----:B------:R-:W-:Y:S01]  /*4370*/  IMAD.MOV.U32 R14, RZ, RZ, RZ ;  /* 0x000000ffff0e7224 */ /* 0x000fe200078e00ff */
[----:B------:R-:W4:Y:S01]  /*4380*/  LDC.64 R16, c[0x0][0x348] ;  /* 0x0000d200ff107b82 */ /* 0x000f220000000a00 */
[----:B------:R-:W1:Y:S01]  /*4390*/  LDCU UR30, c[0x0][0x374] ;  /* 0x00006e80ff1e77ac */ /* 0x000e620008000800 */
[----:B------:R-:W2:Y:S06]  /*43a0*/  LDCU UR15, c[0x0][0xb0c] ;  /* 0x00016180ff0f77ac */ /* 0x000eac0008000800 */
[----:B------:R-:W4:Y:S01]  /*43b0*/  LDC.64 R2, c[0x0][0x888] ;  /* 0x00022200ff027b82 */ /* 0x000f220000000a00 */
[----:B------:R-:W4:Y:S01]  /*43c0*/  LDCU UR49, c[0x0][0xb20] ;  /* 0x00016400ff3177ac */ /* 0x000f220008000800 */
[----:B------:R-:W4:Y:S06]  /*43d0*/  LDCU UR4, c[0x0][0xb30] ;  /* 0x00016600ff0477ac */ /* 0x000f2c0008000800 */
[----:B------:R-:W4:Y:S01]  /*43e0*/  LDC.64 R4, c[0x0][0x890] ;  /* 0x00022400ff047b82 */ /* 0x000f220000000a00 */
[----:B------:R-:W-:Y:S01]  /*43f0*/  UMOV UR21, 0x400 ;  /* 0x0000040000157882 */ /* 0x000fe20000000000 */
[----:B---3--:R-:W-:-:S02]  /*4400*/  UIMAD.WIDE.U32 UR6, UR31, UR44, URZ ;  /* 0x0000002c1f0672a5 */ /* 0x008fc4000f8e00ff */
[----:B-1----:R-:W-:Y:S02]  /*4410*/  UIMAD.WIDE.U32 UR8, UR30, UR47, URZ ;  /* 0x0000002f1e0872a5 */ /* 0x002fe4000f8e00ff */
[----:B--2---:R-:W-:Y:S02]  /*4420*/  ULEA UR21, UR10, UR21, 0x18 ;  /* 0x000000150a157291 */ /* 0x004fe4000f8ec0ff */
[----:B------:R-:W-:Y:S02]  /*4430*/  UPLOP3.LUT UP3, UPT, UPT, UPT, UPT, 0x40, 0x4 ;  /* 0x000000000004789c */ /* 0x000fe40003f6e870 */
[----:B------:R-:W-:Y:S02]  /*4440*/  UIADD3 UR37, UPT, UPT, UR21, 0x98, URZ ;  /* 0x0000009815257890 */ /* 0x000fe4000fffe0ff */
[----:B------:R-:W-:Y:S02]  /*4450*/  UIADD3 UR33, UPT, UPT, UR21, 0x80, URZ ;  /* 0x0000008015217890 */ /* 0x000fe4000fffe0ff */
[----:B------:R-:W-:-:S02]  /*4460*/  UIADD3 UR25, UPT, UPT, UR21, 0x88, URZ ;  /* 0x0000008815197890 */ /* 0x000fc4000fffe0ff */
[----:B------:R-:W-:Y:S01]  /*4470*/  UIADD3 UR17, UPT, UPT, UR21, 0x90, URZ ;  /* 0x0000009015117890 */ /* 0x000fe2000fffe0ff */
[----:B------:R-:W-:Y:S01]  /*4480*/  UMOV UR6, UR7 ;  /* 0x0000000700067c82 */ /* 0x000fe20008000000 */
[----:B------:R-:W-:Y:S01]  /*4490*/  UMOV UR41, UR9 ;  /* 0x0000000900297c82 */ /* 0x000fe20008000000 */
[----:B------:R-:W-:Y:S02]  /*44a0*/  UISETP.GE.AND UP0, UPT, UR42, 0x1, UPT ;  /* 0x000000012a00788c */ /* 0x000fe4000bf06270 */
[----:B------:R-:W-:Y:S01]  /*44b0*/  UISETP.NE.AND UP4, UPT, UR42, 0x1, UPT ;  /* 0x000000012a00788c */ /* 0x000fe2000bf85270 */
[----:B------:R-:W1:Y:S01]  /*44c0*/  LDCU.64 UR22, c[0x0][0xb28] ;  /* 0x00016500ff1677ac */ /* 0x000e620008000a00 */
[----:B------:R-:W-:Y:S02]  /*44d0*/  UISETP.NE.AND UP6, UPT, UR15, 0x1, UPT ;  /* 0x000000010f00788c */ /* 0x000fe4000bfc5270 */
[----:B------:R-:W-:Y:S02]  /*44e0*/  UISETP.NE.AND UP5, UPT, UR46, 0x1, UPT ;  /* 0x000000012e00788c */ /* 0x000fe4000bfa5270 */
[----:B------:R-:W-:-:S02]  /*44f0*/  UPRMT UR37, UR10, 0x654, UR37 ;  /* 0x000006540a257896 */ /* 0x000fc40008000025 */
[----:B------:R-:W-:Y:S02]  /*4500*/  USHF.R.U32.HI UR43, URZ, UR45, UR6 ;  /* 0x0000002dff2b7299 */ /* 0x000fe40008011606 */
[----:B------:R-:W-:Y:S02]  /*4510*/  UPRMT UR40, UR10, 0x654, UR33 ;  /* 0x000006540a287896 */ /* 0x000fe40008000021 */
[----:B------:R-:W-:Y:S02]  /*4520*/  UPRMT UR39, UR10, 0x654, UR25 ;  /* 0x000006540a277896 */ /* 0x000fe40008000019 */
[----:B------:R-:W-:Y:S02]  /*4530*/  UPRMT UR38, UR10, 0x654, UR17 ;  /* 0x000006540a267896 */ /* 0x000fe40008000011 */
[----:B----4-:R-:W-:Y:S02]  /*4540*/  USHF.R.U32.HI UR41, URZ, UR49, UR41 ;  /* 0x00000031ff297299 */ /* 0x010fe40008011629 */
[----:B------:R-:W-:-:S11]  /*4550*/  UISETP.NE.AND UP2, UPT, UR4, 0x1, UPT ;  /* 0x000000010400788c */ /* 0x000fd6000bf45270 */
.L_x_90:
[C---:B------:R-:W-:Y:S02]  /*4560*/  LEA R12, R14.reuse, UR21, 0x3 ;  /* 0x000000150e0c7c11 */ /* 0x040fe4000f8e18ff */
[----:B------:R-:W-:Y:S02]  /*4570*/  SHF.L.U32 R9, R13, 0x1f, RZ ;  /* 0x0000001f0d097819 */ /* 0x000fe400000006ff */
[----:B------:R-:W-:Y:S02]  /*4580*/  LEA R10, R14, UR21, 0x4 ;  /* 0x000000150e0a7c11 */ /* 0x000fe4000f8e20ff */
[----:B--2---:R-:W2:Y:S02]  /*4590*/  SYNCS.PHASECHK.TRANS64.TRYWAIT P0, [R12+URZ+0xd0], R9 ;  /* 0x0000d0090c0075a7 */ /* 0x004ea400080011ff */
[----:B--2---:R-:W-:Y:S05]  /*45a0*/  @!P0 BRA `(.L_x_80) ;  /* 0x0000005000388947 */ /* 0x004fea0003800000 */
.L_x_178:
[----:B--2---:R-:W2:Y:S01]  /*45b0*/  LDS.128 R8, [R10+0x160] ;  /* 0x000160000a087984 */ /* 0x004ea20000000c00 */
[----:B------:R-:W-:Y:S01]  /*45c0*/  UISETP.GE.AND UP0, UPT, UR42, 0x1, UPT ;  /* 0x000000012a00788c */ /* 0x000fe2000bf06270 */
[----:B------:R-:W-:Y:S01]  /*45d0*/  @!PT LDS RZ, [RZ] ;  /* 0x00000000fffff984 */ /* 0x000fe20000000800 */
[----:B------:R-:W-:Y:S01]  /*45e0*/  @!PT LDS RZ, [RZ] ;  /* 0x00000000fffff984 */ /* 0x000fe20000000800 */
[----:B------:R-:W-:Y:S01]  /*45f0*/  @!PT LDS RZ, [RZ] ;  /* 0x00000000fffff984 */ /* 0x000fe20000000800 */
[----:B------:R-:W-:Y:S01]  /*4600*/  @!PT LDS RZ, [RZ] ;  /* 0x00000000fffff984 */ /* 0x000fe20000000800 */
[----:B------:R3:W-:Y:S06]  /*4610*/  MEMBAR.ALL.CTA ;  /* 0x0000000000007992 */ /* 0x0007ec0000008000 */
[----:B---3--:R-:W3:Y:S01]  /*4620*/  FENCE.VIEW.ASYNC.S ;  /* 0x00000000000073c6 */ /* 0x008ee20000000000 */
[----:B--2---:R-:W-:Y:S11]  /*4630*/  LOP3.LUT P0, RZ, R10, 0x1, RZ, 0xc0, !PT ;  /* 0x000000010aff7812 */ /* 0x004ff6000780c0ff */
[----:B------:R-:W-:Y:S02]  /*4640*/  @!UPT UIADD3 URZ, UPT, UPT, URZ, URZ, URZ ;  /* 0x000000fffffff290 */ /* 0x000fe4000fffe0ff */
[----:B---3--:R-:W-:Y:S01]  /*4650*/  VOTEU.ANY UP1, P0 ;  /* 0x0000000000ff7886 */ /* 0x008fe20000020100 */
[----:B------:R-:W-:Y:S11]  /*4660*/  PLOP3.LUT P0, PT, PT, PT, UP1, 0x80, 0x8 ;  /* 0x000000000008781c */ /* 0x000ff60003f0f018 */
[----:B------:R-:W-:Y:S02]  /*4670*/  @!UPT UIADD3 URZ, UPT, UPT, URZ, URZ, URZ ;  /* 0x000000fffffff290 */ /* 0x000fe4000fffe0ff */
[----:B------:R-:W-:Y:S02]  /*4680*/  @P0 SHF.R.U32.HI R0, RZ, 0x10, R9 ;  /* 0x00000010ff000819 */ /* 0x000fe40000011609 */
[----:B------:R-:W-:Y:S02]  /*4690*/  @P0 MOV R6, R8 ;  /* 0x0000000800060202 */ /* 0x000fe40000000f00 */
[----:B------:R-:W-:Y:S01]  /*46a0*/  @P0 R2UR UR4, R0 ;  /* 0x00000000000402ca */ /* 0x000fe200000e0000 */
[----:B------:R-:W-:Y:S01]  /*46b0*/  VIADD R0, R12, 0xe0 ;  /* 0x000000e00c007836 */ /* 0x000fe20000000000 */
[----:B------:R-:W-:Y:S02]  /*46c0*/  @P0 LOP3.LUT R8, R9, 0xffff, RZ, 0xc0, !PT ;  /* 0x0000ffff09080812 */ /* 0x000fe400078ec0ff */
[----:B------:R-:W-:Y:S02]  /*46d0*/  @P0 R2UR UR6, R6 ;  /* 0x00000000060602ca */ /* 0x000fe400000e0000 */
[----:B------:R-:W-:Y:S02]  /*46e0*/  PRMT R0, RZ, 0x654, R0 ;  /* 0x00000654ff007816 */ /* 0x000fe40000000000 */
[----:B------:R-:W-:Y:S02]  /*46f0*/  @P0 R2UR UR5, R8 ;  /* 0x00000000080502ca */ /* 0x000fe400000e0000 */
[----:B------:R2:W-:Y:S03]  /*4700*/  SYNCS.ARRIVE.TRANS64.RED.A1T0 RZ, [R0+URZ], RZ ;  /* 0x000000ff00ff79a7 */ /* 0x0005e600081004ff */
[----:B------:R-:W-:Y:S04]  /*4710*/  @UP1 UMOV UR29, UR4 ;  /* 0x00000004001d1c82 */ /* 0x000fe80008000000 */
[----:B------:R-:W-:Y:S04]  /*4720*/  @UP1 UMOV UR14, UR6 ;  /* 0x00000006000e1c82 */ /* 0x000fe80008000000 */
[----:B------:R-:W-:Y:S01]  /*4730*/  @UP1 UMOV UR13, UR5 ;  /* 0x00000005000d1c82 */ /* 0x000fe20008000000 */
[----:B------:R-:W-:Y:S05]  /*4740*/  BRA.U !UP0, `(.L_x_81) ;  /* 0x0000000108a47547 */ /* 0x000fea000b800000 */
[----:B------:R-:W-:Y:S02]  /*4750*/  UIMAD.WIDE.U32 UR18, UR13, UR47, URZ ;  /* 0x0000002f0d1272a5 */ /* 0x000fe4000f8e00ff */
[----:B------:R-:W-:Y:S02]  /*4760*/  UIMAD.WIDE.U32 UR26, UR14, UR44, URZ ;  /* 0x0000002c0e1a72a5 */ /* 0x000fe4000f8e00ff */
[----:B------:R-:W-:Y:S02]  /*4770*/  USEL UR4, UR30, UR41, !UP5 ;  /* 0x000000291e047287 */ /* 0x000fe4000e800000 */
[----:B------:R-:W-:Y:S02]  /*4780*/  USEL UR7, UR31, UR43, !UP6 ;  /* 0x0000002b1f077287 */ /* 0x000fe4000f000000 */
[----:B-1----:R-:W-:Y:S02]  /*4790*/  UIMAD.WIDE.U32 UR8, UR4, UR22, URZ ;  /* 0x00000016040872a5 */ /* 0x002fe4000f8e00ff */
[----:B------:R-:W-:Y:S01]  /*47a0*/  UIMAD.WIDE.U32 UR10, UR7, UR22, URZ ;  /* 0x00000016070a72a5 */ /* 0x000fe2000f8e00ff */
[----:B------:R-:W-:Y:S02]  /*47b0*/  UMOV UR5, UR19 ;  /* 0x0000001300057c82 */ /* 0x000fe40008000000 */
[----:B------:R-:W-:Y:S03]  /*47c0*/  USHF.R.U32.HI UR6, URZ, UR49, UR5 ;  /* 0x00000031ff067299 */ /* 0x000fe60008011605 */
[----:B------:R-:W-:Y:S01]  /*47d0*/  UMOV UR5, UR27 ;  /* 0x0000001b00057c82 */ /* 0x000fe20008000000 */
[----:B------:R-:W-:Y:S02]  /*47e0*/  USEL UR6, UR13, UR6, !UP5 ;  /* 0x000000060d067287 */ /* 0x000fe4000e800000 */
[----:B------:R-:W-:Y:S03]  /*47f0*/  USHF.R.U32.HI UR12, URZ, UR45, UR5 ;  /* 0x0000002dff0c7299 */ /* 0x000fe60008011605 */
[----:B------:R-:W-:Y:S02]  /*4800*/  UMOV UR5, UR9 ;  /* 0x0000000900057c82 */ /* 0x000fe40008000000 */
[----:B------:R-:W-:Y:S03]  /*4810*/  @UP4 USHF.R.U32.HI UR4, URZ, UR23, UR5 ;  /* 0x00000017ff044299 */ /* 0x000fe60008011605 */
[----:B------:R-:W-:Y:S01]  /*4820*/  UMOV UR5, UR11 ;  /* 0x0000000b00057c82 */ /* 0x000fe20008000000 */
[----:B------:R-:W-:Y:S02]  /*4830*/  UIMAD UR4, UR42, UR4, URZ ;  /* 0x000000042a0472a4 */ /* 0x000fe4000f8e02ff */
[----:B------:R-:W-:Y:S02]  /*4840*/  @UP4 USHF.R.U32.HI UR7, URZ, UR23, UR5 ;  /* 0x00000017ff074299 */ /* 0x000fe40008011605 */
[----:B------:R-:W-:Y:S02]  /*4850*/  UIMAD.WIDE.U32 UR10, UR6, UR22, URZ ;  /* 0x00000016060a72a5 */ /* 0x000fe4000f8e00ff */
[----:B------:R-:W-:Y:S02]  /*4860*/  USEL UR5, UR14, UR12, !UP6 ;  /* 0x0000000c0e057287 */ /* 0x000fe4000f000000 */
[----:B------:R-:W-:Y:S02]  /*4870*/  UIMAD UR8, UR42, UR7, URZ ;  /* 0x000000072a0872a4 */ /* 0x000fe4000f8e02ff */
[----:B------:R-:W-:Y:S03]  /*4880*/  UISETP.GE.AND UP0, UPT, UR6, UR4, UPT ;  /* 0x000000040600728c */ /* 0x000fe6000bf06270 */
[----:B------:R-:W-:Y:S01]  /*4890*/  UMOV UR4, UR11 ;  /* 0x0000000b00047c82 */ /* 0x000fe20008000000 */
[----:B------:R-:W-:Y:S02]  /*48a0*/  UISETP.GE.OR UP0, UPT, UR5, UR8, UP0 ;  /* 0x000000080500728c */ /* 0x000fe40008706670 */
[----:B------:R-:W-:Y:S02]  /*48b0*/  USHF.R.U32.HI UR4, URZ, UR23, UR4 ;  /* 0x00000017ff047299 */ /* 0x000fe40008011604 */
[----:B------:R-:W-:Y:S02]  /*48c0*/  UIMAD.WIDE.U32 UR8, UR5, UR22, URZ ;  /* 0x00000016050872a5 */ /* 0x000fe4000f8e00ff */
[----:B------:R-:W-:Y:S04]  /*48d0*/  USEL UR10, UR6, UR4, !UP4 ;  /* 0x00000004060a7287 */ /* 0x000fe8000e000000 */
[----:B------:R-:W-:Y:S01]  /*48e0*/  UIADD3 UR11, UPT, UPT, -UR10, URZ, URZ ;  /* 0x000000ff0a0b7290 */ /* 0x000fe2000fffe1ff */
[----:B------:R-:W-:Y:S02]  /*48f0*/  @!UP0 UMOV UR4, UR9 ;  /* 0x0000000900048c82 */ /* 0x000fe40008000000 */
[----:B------:R-:W-:Y:S02]  /*4900*/  @!UP0 USHF.R.U32.HI UR4, URZ, UR23, UR4 ;  /* 0x00000017ff048299 */ /* 0x000fe40008011604 */
[----:B------:R-:W-:Y:S02]  /*4910*/  UIMAD UR8, UR42, UR11, UR6 ;  /* 0x0000000b2a0872a4 */ /* 0x000fe4000f8e0206 */
[----:B------:R-:W-:Y:S04]  /*4920*/  @!UP0 USEL UR4, UR5, UR4, !UP4 ;  /* 0x0000000405048287 */ /* 0x000fe8000e000000 */
[----:B------:R-:W-:Y:S02]  /*4930*/  @!UP0 UIMAD UR8, UR7, UR8, UR4 ;  /* 0x00000008070882a4 */ /* 0x000fe4000f8e0204 */
[----:B------:R-:W-:Y:S02]  /*4940*/  @!UP0 UIADD3 UR9, UPT, UPT, UR10, -UR4, URZ ;  /* 0x800000040a098290 */ /* 0x000fe4000fffe0ff */
[----:B------:R-:W-:Y:S02]  /*4950*/  UIADD3 UR4, UPT, UPT, -UR5, URZ, URZ ;  /* 0x000000ff05047290 */ /* 0x000fe4000fffe1ff */
[----:B------:R-:W-:Y:S02]  /*4960*/  UIADD3 UR7, UPT, UPT, -UR6, URZ, URZ ;  /* 0x000000ff06077290 */ /* 0x000fe4000fffe1ff */
[----:B------:R-:W-:Y:S02]  /*4970*/  @!UP0 UIMAD UR6, UR9, UR42, UR5 ;  /* 0x0000002a090682a4 */ /* 0x000fe4000f8e0205 */
[----:B------:R-:W-:Y:S02]  /*4980*/  UIMAD UR14, UR15, UR4, UR14 ;  /* 0x000000040f0e72a4 */ /* 0x000fe4000f8e020e */
[----:B------:R-:W-:Y:S01]  /*4990*/  UIMAD UR13, UR46, UR7, UR13 ;  /* 0x000000072e0d72a4 */ /* 0x000fe2000f8e020d */
[----:B------:R-:W-:Y:S02]  /*49a0*/  @!UP0 UMOV UR5, UR8 ;  /* 0x0000000800058c82 */ /* 0x000fe40008000000 */
[----:B------:R-:W-:Y:S02]  /*49b0*/  UIMAD UR14, UR5, UR15, UR14 ;  /* 0x0000000f050e72a4 */ /* 0x000fe4000f8e020e */
[----:B------:R-:W-:Y:S11]  /*49c0*/  UIMAD UR13, UR6, UR46, UR13 ;  /* 0x0000002e060d72a4 */ /* 0x000ff6000f8e020d */
[----:B------:R-:W-:Y:S01]  /*49d0*/  @!UPT UIADD3 URZ, UPT, UPT, URZ, URZ, URZ ;  /* 0x000000fffffff290 */ /* 0x000fe2000fffe0ff */
.L_x_81:
[----:B------:R-:W3:Y:S01]  /*49e0*/  @!UP2 LDCU.128 UR8, c[0x0][0xb10] ;  /* 0x00016200ff08a7ac */ /* 0x000ee20008000c00 */
[C---:B------:R-:W-:Y:S02]  /*49f0*/  ISETP.NE.U32.AND P1, PT, R4.reuse, RZ, PT ;  /* 0x000000ff0400720c */ /* 0x040fe40003f25070 */
[----:B------:R-:W-:Y:S02]  /*4a00*/  ISETP.NE.U32.AND P0, PT, R4, RZ, PT ;  /* 0x000000ff0400720c */ /* 0x000fe40003f05070 */
[C---:B------:R-:W-:Y:S02]  /*4a10*/  ISETP.NE.AND.EX P1, PT, R5.reuse, RZ, PT, P1 ;  /* 0x000000ff0500720c */ /* 0x040fe40003f25310 */
[----:B------:R-:W-:Y:S01]  /*4a20*/  ISETP.NE.AND.EX P0, PT, R5, RZ, PT, P0 ;  /* 0x000000ff0500720c */ /* 0x000fe20003f05300 */
[----:B------:R-:W4:Y:S01]  /*4a30*/  @!UP2 LDCU UR5, c[0x0][0xb0c] ;  /* 0x00016180ff05a7ac */ /* 0x000f220008000800 */
[----:B------:R-:W-:Y:S01]  /*4a40*/  SHF.L.U32 R9, R15, 0x1f, RZ ;  /* 0x0000001f0f097819 */ /* 0x000fe200000006ff */
[----:B------:R-:W-:Y:S02]  /*4a50*/  USHF.L.U32 UR35, UR16, 0x6, URZ ;  /* 0x0000000610237899 */ /* 0x000fe400080006ff */
[----:B------:R-:W-:Y:S02]  /*4a60*/  USHF.L.U32 UR34, UR20, 0x7, URZ ;  /* 0x0000000714227899 */ /* 0x000fe400080006ff */
[----:B---3--:R-:W-:Y:S07]  /*4a70*/  UIMAD.WIDE.U32 UR6, UR14, UR8, URZ ;  /* 0x000000080e0672a5 */ /* 0x008fee000f8e00ff */
[----:B------:R-:W-:Y:S01]  /*4a80*/  @!UP2 UMOV UR4, UR7 ;  /* 0x000000070004ac82 */ /* 0x000fe20008000000 */
[----:B----4-:R-:W-:Y:S02]  /*4a90*/  @!UP2 UISETP.NE.AND UP0, UPT, UR5, 0x1, UPT ;  /* 0x000000010500a88c */ /* 0x010fe4000bf05270 */
[----:B------:R-:W-:Y:S02]  /*4aa0*/  @!UP2 USHF.R.U32.HI UR4, URZ, UR9, UR4 ;  /* 0x00000009ff04a299 */ /* 0x000fe40008011604 */
[----:B------:R-:W-:Y:S02]  /*4ab0*/  UIMAD.WIDE.U32 UR6, UR13, UR11, URZ ;  /* 0x0000000b0d0672a5 */ /* 0x000fe4000f8e00ff */
[----:B------:R-:W-:Y:S02]  /*4ac0*/  @!UP2 USEL UR8, UR14, UR4, !UP0 ;  /* 0x000000040e08a287 */ /* 0x000fe4000c000000 */
[----:B------:R-:W-:Y:S03]  /*4ad0*/  @!UP2 UISETP.NE.AND UP0, UPT, UR10, 0x1, UPT ;  /* 0x000000010a00a88c */ /* 0x000fe6000bf05270 */
[----:B------:R-:W-:Y:S02]  /*4ae0*/  @!UP2 UMOV UR6, UR7 ;  /* 0x000000070006ac82 */ /* 0x000fe40008000000 */
[----:B------:R-:W3:Y:S02]  /*4af0*/  @!UP2 LDCU UR4, c[0x0][0xb20] ;  /* 0x00016400ff04a7ac */ /* 0x000ee40008000800 */
[----:B---3--:R-:W-:Y:S04]  /*4b00*/  @!UP2 USHF.R.U32.HI UR6, URZ, UR4, UR6 ;  /* 0x00000004ff06a299 */ /* 0x008fe80008011606 */
[----:B------:R-:W-:Y:S04]  /*4b10*/  @!UP2 USEL UR6, UR13, UR6, !UP0 ;  /* 0x000000060d06a287 */ /* 0x000fe8000c000000 */
[----:B------:R-:W-:Y:S02]  /*4b20*/  @!UP2 UIADD3 UR4, UPT, UPT, -UR8, UR6, URZ ;  /* 0x000000060804a290 */ /* 0x000fe4000fffe1ff */
[----:B------:R-:W-:Y:S02]  /*4b30*/  @!UP2 UIADD3 UR6, UPT, UPT, UR8, -UR6, URZ ;  /* 0x800000060806a290 */ /* 0x000fe4000fffe0ff */
[----:B------:R-:W-:Y:S02]  /*4b40*/  @!UP2 UIMAD UR14, UR4, UR5, UR14 ;  /* 0x00000005040ea2a4 */ /* 0x000fe4000f8e020e */
[----:B------:R-:W-:Y:S01]  /*4b50*/  @!UP2 UIMAD UR13, UR6, UR10, UR13 ;  /* 0x0000000a060da2a4 */ /* 0x000fe2000f8e020d */
[----:B------:R-:W-:Y:S11]  /*4b60*/  BRA.U UP3, `(.L_x_82) ;  /* 0x0000000103107547 */ /* 0x000ff6000b800000 */
[----:B--2---:R-:W-:Y:S04]  /*4b70*/  MOV R0, UR48 ;  /* 0x0000003000007c02 */ /* 0x004fe80008000f00 */
[----:B------:R-:W-:Y:S04]  /*4b80*/  SHF.L.U32 R11, R0, 0x1f, RZ ;  /* 0x0000001f000b7819 */ /* 0x000fe800000006ff */
[----:B------:R-:W2:Y:S02]  /*4b90*/  SYNCS.PHASECHK.TRANS64.TRYWAIT P2, [UR21+0xc8], R11 ;  /* 0x0000c80bff0075a7 */ /* 0x000ea40008041115 */
[----:B--2---:R-:W-:Y:S05]  /*4ba0*/  @!P2 BRA `(.L_x_83) ;  /* 0x0000004800cca947 */ /* 0x004fea0003800000 */
.L_x_82:
[----:B------:R-:W-:Y:S05]  /*4bb0*/  @!P1 BRA `(.L_x_84) ;  /* 0x0000000000309947 */ /* 0x000fea0003800000 */
[----:B------:R-:W-:Y:S01]  /*4bc0*/  ISETP.NE.U32.AND P1, PT, R2, RZ, PT ;  /* 0x000000ff0200720c */ /* 0x000fe20003f25070 */
[----:B------:R-:W3:Y:S01]  /*4bd0*/  LDCU.64 UR4, c[0x0][0x358] ;  /* 0x00006b00ff0477ac */ /* 0x000ee20008000a00 */
[----:B------:R-:W-:Y:S02]  /*4be0*/  IMAD.MOV.U32 R63, RZ, RZ, 0x1 ;  /* 0x00000001ff3f7424 */ /* 0x000fe400078e00ff */
[----:B------:R-:W-:Y:S11]  /*4bf0*/  ISETP.NE.AND.EX P1, PT, R3, RZ, PT, P1 ;  /* 0x000000ff0300720c */ /* 0x000ff60003f25310 */
[----:B------:R-:W-:Y:S02]  /*4c00*/  @!UPT UIADD3 URZ, UPT, UPT, URZ, URZ, URZ ;  /* 0x000000fffffff290 */ /* 0x000fe4000fffe0ff */
[----:B--2---:R-:W2:Y:S01]  /*4c10*/  @P1 LDC.64 R10, c[0x0][0x888] ;  /* 0x00022200ff0a1b82 */ /* 0x004ea20000000a00 */
[----:B------:R-:W-:Y:S04]  /*4c20*/  @P1 IMAD R0, R4, UR36, RZ ;  /* 0x0000002404001c24 */ /* 0x000fe8000f8e02ff */
[----:B--2---:R-:W-:Y:S04]  /*4c30*/  @P1 IMAD.WIDE R10, R0, 0x4, R10 ;  /* 0x00000004000a1825 */ /* 0x004fe800078e020a */
[----:B------:R-:W-:Y:S01]  /*4c40*/  HFMA2 R0, -RZ, RZ, 0, 5.9604644775390625e-08 ;  /* 0x00000001ff007431 */ /* 0x000fe200000001ff */
[----:B---3-5:R3:W5:Y:S04]  /*4c50*/  @P1 LDG.E R27, desc[UR4][R10.64] ;  /* 0x000000040a1b1981 */ /* 0x028768000c1e1900 */
[----:B------:R-:W-:Y:S01]  /*4c60*/  @!P1 PRMT R63, R0, 0x7610, R63 ;  /* 0x00007610003f9816 */ /* 0x000fe2000000003f */
[----:B---3--:R-:W4:Y:S06]  /*4c70*/  @!P1 LDC R27, c[0x0][0x880] ;  /* 0x00022000ff1b9b82 */ /* 0x008f2c0000000800 */
.L_x_84:
[----:B----45:R-:W-:Y:S01]  /*4c80*/  @!P0 FSETP.EQ.AND P1, PT, R27, RZ, PT ;  /* 0x000000ff1b00820b */ /* 0x030fe20003f22000 */
[----:B------:R-:W-:Y:S01]  /*4c90*/  @!UPT UIADD3 URZ, UPT, UPT, URZ, URZ, URZ ;  /* 0x000000fffffff290 */ /* 0x000fe2000fffe0ff */
[----:B------:R-:W-:Y:S11]  /*4ca0*/  @!P0 BRA `(.L_x_85) ;  /* 0x0000000000188947 */ /* 0x000ff60003800000 */
[----:B------:R-:W-:Y:S02]  /*4cb0*/  LOP3.LUT P0, RZ, R63, 0xff, RZ, 0xc0, !PT ;  /* 0x000000ff3fff7812 */ /* 0x000fe4000780c0ff */
[----:B------:R-:W-:Y:S04]  /*4cc0*/  ISETP.NE.U32.AND P1, PT, R2, RZ, PT ;  /* 0x000000ff0200720c */ /* 0x000fe80003f25070 */
[----:B------:R-:W-:Y:S04]  /*4cd0*/  ISETP.NE.AND.EX P1, PT, R3, RZ, PT, P1 ;  /* 0x000000ff0300720c */ /* 0x000fe80003f25310 */
[----:B------:R-:W-:Y:S03]  /*4ce0*/  PLOP3.LUT P1, PT, P1, PT, PT, 0x8, 0x80 ;  /* 0x000000000080781c */ /* 0x000fe60000f2e170 */
[----:B------:R-:W-:Y:S11]  /*4cf0*/  @P0 FSETP.EQ.AND P1, PT, R27, RZ, PT ;  /* 0x000000ff1b00020b */ /* 0x000ff60003f22000 */
[----:B------:R-:W-:Y:S02]  /*4d00*/  @!UPT UIADD3 URZ, UPT, UPT, URZ, URZ, URZ ;  /* 0x000000fffffff290 */ /* 0x000fe4000fffe0ff */
.L_x_85:
[----:B------:R-:W3:Y:S01]  /*4d10*/  SYNCS.PHASECHK.TRANS64.TRYWAIT P2, [UR21+0xa0], R9 ;  /* 0x0000a009ff0075a7 */ /* 0x000ee20008041115 */
[----:B------:R-:W-:Y:S04]  /*4d20*/  ELECT P0, URZ, PT ;  /* 0x0000000000ff782f */ /* 0x000fe80003800000 */
[----:B------:R-:W-:Y:S11]  /*4d30*/  PLOP3.LUT P1, PT, P1, P0, PT, 0xf2, 0x2f ;  /* 0x00000000002f781c */ /* 0x000ff60000f21e72 */
[----:B------:R-:W-:Y:S02]  /*4d40*/  @!UPT UIADD3 URZ, UPT, UPT, URZ, URZ, URZ ;  /* 0x000000fffffff290 */ /* 0x000fe4000fffe0ff */
[----:B------:R-:W-:Y:S05]  /*4d50*/  @!P1 IADD3 R8, P0, PT, R16, 0x580, RZ ;  /* 0x0000058010089810 */ /* 0x000fea0007f1e0ff */
[----:B------:R-:W-:Y:S01]  /*4d60*/  @!P1 IMAD.X R6, RZ, RZ, R17, P0 ;  /* 0x000000ffff069224 */ /* 0x000fe200000e0611 */
[----:B---3--:R-:W-:Y:S07]  /*4d70*/  @!P2 BRA `(.L_x_86) ;  /* 0x000000480070a947 */ /* 0x008fee0003800000 */
.L_x_181:
[----:B------:R-:W-:Y:S01]  /*4d80*/  @!P1 R2UR UR5, R8 ;  /* 0x00000000080592ca */ /* 0x000fe200000e0000 */
[----:B------:R-:W-:Y:S01]  /*4d90*/  VOTEU.ALL UP0, P1 ;  /* 0x0000000000ff7886 */ /* 0x000fe20000800000 */
[----:B------:R-:W-:Y:S01]  /*4da0*/  @!P1 R2UR UR4, R6 ;  /* 0x00000000060492ca */ /* 0x000fe200000e0000 */
[----:B--2---:R-:W-:Y:S01]  /*4db0*/  @!P1 IMAD.MOV.U32 R0, RZ, RZ, 0x2000 ;  /* 0x00002000ff009424 */ /* 0x004fe200078e00ff */
[----:B------:R-:W-:Y:S01]  /*4dc0*/  UMOV UR6, 0x0 ;  /* 0x0000000000067882 */ /* 0x000fe20000000000 */
[----:B------:R-:W-:Y:S01]  /*4dd0*/  UMOV UR7, 0x10000000 ;  /* 0x1000000000077882 */ /* 0x000fe20000000000 */
[----:B------:R-:W-:Y:S01]  /*4de0*/  @!UP0 UIADD3 UR32, UPT, UPT, UR21, 0x400, URZ ;  /* 0x0000040015208890 */ /* 0x000fe2000fffe0ff */
[----:B------:R-:W-:Y:S01]  /*4df0*/  @!P1 IADD3 R8, P0, PT, R16, 0x580, RZ ;  /* 0x0000058010089810 */ /* 0x000fe20007f1e0ff */
[----:B------:R-:W-:Y:S04]  /*4e00*/  VOTEU.ALL UP0, P1 ;  /* 0x0000000000ff7886 */ /* 0x000fe80000800000 */
[----:B------:R-:W-:Y:S02]  /*4e10*/  @!P1 IMAD.X R6, RZ, RZ, R17, P0 ;  /* 0x000000ffff069224 */ /* 0x000fe400000e0611 */
[----:B------:R-:W-:Y:S02]  /*4e20*/  IMAD.U32 R10, RZ, RZ, UR5 ;  /* 0x00000005ff0a7e24 */ /* 0x000fe4000f8e00ff */
[----:B------:R-:W-:Y:S03]  /*4e30*/  IMAD.U32 R11, RZ, RZ, UR4 ;  /* 0x00000004ff0b7e24 */ /* 0x000fe6000f8e00ff */
[----:B------:R-:W-:Y:S02]  /*4e40*/  @!P1 R2UR UR4, R10 ;  /* 0x000000000a0492ca */ /* 0x000fe400000e0000 */
[----:B------:R-:W-:Y:S11]  /*4e50*/  @!P1 R2UR UR5, R11 ;  /* 0x000000000b0592ca */ /* 0x000ff600000e0000 */
[----:B------:R-:W-:Y:S02]  /*4e60*/  @!UPT UIADD3 URZ, UPT, UPT, URZ, URZ, URZ ;  /* 0x000000fffffff290 */ /* 0x000fe4000fffe0ff */
[----:B------:R2:W-:Y:S01]  /*4e70*/  @!UP0 UTMALDG.3D [UR32], [UR4], desc[UR6] ;  /* 0x00000620040085b4 */ /* 0x0005e20008011000 */
[----:B------:R2:W-:Y:S01]  /*4e80*/  @!P1 SYNCS.ARRIVE.TRANS64.RED.A0TR RZ, [UR21+0x80], R0 ;  /* 0x00008000ffff99a7 */ /* 0x0005e20008300415 */
[----:B------:R-:W-:Y:S01]  /*4e90*/  SYNCS.ARRIVE.TRANS64.RED.A1T0 RZ, [UR40], RZ ;  /* 0x000000ffffff79a7 */ /* 0x000fe20008100428 */
[----:B------:R-:W3:Y:S02]  /*4ea0*/  SYNCS.PHASECHK.TRANS64.TRYWAIT P2, [UR21+0xa8], R9 ;  /* 0x0000a809ff0075a7 */ /* 0x000ee40008041115 */
[----:B--23--:R-:W-:Y:S05]  /*4eb0*/  @!P2 BRA `(.L_x_87) ;  /* 0x000000480038a947 */ /* 0x00cfea0003800000 */
.L_x_183:
        /* <DEDUP_REMOVED lines=8> */
[----:B------:R-:W-:Y:S01]  /*4f40*/  @!UP0 UIADD3 UR24, UPT, UPT, UR21, 0x2400, URZ ;  /* 0x0000240015188890 */ /* 0x000fe2000fffe0ff */
[----:B------:R-:W-:Y:S01]  /*4f50*/  VOTEU.ALL UP0, P1 ;  /* 0x0000000000ff7886 */ /* 0x000fe20000800000 */
[----:B------:R-:W-:Y:S01]  /*4f60*/  UMOV UR27, UR35 ;  /* 0x00000023001b7c82 */ /* 0x000fe20008000000 */
[----:B------:R-:W-:Y:S02]  /*4f70*/  UMOV UR28, UR36 ;  /* 0x00000024001c7c82 */ /* 0x000fe40008000000 */
[----:B------:R-:W-:Y:S02]  /*4f80*/  IMAD.U32 R10, RZ, RZ, UR5 ;  /* 0x00000005ff0a7e24 */ /* 0x000fe4000f8e00ff */
[----:B------:R-:W-:Y:S02]  /*4f90*/  IMAD.U32 R11, RZ, RZ, UR4 ;  /* 0x00000004ff0b7e24 */ /* 0x000fe4000f8e00ff */
[----:B------:R-:W-:Y:S01]  /*4fa0*/  @!P1 IMAD.X R6, RZ, RZ, R17, P0 ;  /* 0x000000ffff069224 */ /* 0x000fe200000e0611 */
        /* <DEDUP_REMOVED lines=8> */
.L_x_185:
[----:B------:R-:W-:Y:S01]  /*5030*/  @!P1 R2UR UR5, R8 ;  /* 0x00000000080592ca */ /* 0x000fe200000e0000 */
[----:B------:R-:W-:Y:S01]  /*5040*/  VOTEU.ALL UP0, P1 ;  /* 0x0000000000ff7886 */ /* 0x000fe20000800000 */
[----:B------:R-:W-:Y:S01]  /*5050*/  @!P1 R2UR UR4, R6 ;  /* 0x00000000060492ca */ /* 0x000fe200000e0000 */
[----:B--2---:R-:W-:Y:S01]  /*5060*/  @!P1 IMAD.MOV.U32 R0, RZ, RZ, 0x2000 ;  /* 0x00002000ff009424 */ /* 0x004fe200078e00ff */
[----:B------:R-:W-:Y:S01]  /*5070*/  UMOV UR6, 0x0 ;  /* 0x0000000000067882 */ /* 0x000fe20000000000 */
[----:B------:R-:W-:Y:S01]  /*5080*/  UMOV UR7, 0x10000000 ;  /* 0x1000000000077882 */ /* 0x000fe20000000000 */
[----:B------:R-:W-:Y:S01]  /*5090*/  @!UP0 UIADD3 UR18, UPT, UPT, UR34, 0x40, URZ ;  /* 0x0000004022128890 */ /* 0x000fe2000fffe0ff */
[----:B------:R-:W-:Y:S01]  /*50a0*/  VIADD R14, R14, 0x1 ;  /* 0x000000010e0e7836 */ /* 0x000fe20000000000 */
[----:B------:R-:W-:Y:S01]  /*50b0*/  @!UP0 UIADD3 UR16, UPT, UPT, UR21, 0x4400, URZ ;  /* 0x0000440015108890 */ /* 0x000fe2000fffe0ff */
[----:B------:R-:W-:Y:S01]  /*50c0*/  VOTEU.ALL UP0, P1 ;  /* 0x0000000000ff7886 */ /* 0x000fe20000800000 */
[----:B------:R-:W-:Y:S01]  /*50d0*/  UMOV UR19, UR35 ;  /* 0x0000002300137c82 */ /* 0x000fe20008000000 */
[----:B------:R-:W-:Y:S02]  /*50e0*/  UMOV UR20, UR36 ;  /* 0x0000002400147c82 */ /* 0x000fe40008000000 */
        /* <DEDUP_REMOVED lines=10> */
.L_x_187:
[----:B------:R-:W-:Y:S01]  /*5190*/  @!P1 IADD3 R6, P0, PT, R16, 0x580, RZ ;  /* 0x0000058010069810 */ /* 0x000fe20007f1e0ff */
[----:B------:R-:W-:Y:S01]  /*51a0*/  VOTEU.ALL UP0, P1 ;  /* 0x0000000000ff7886 */ /* 0x000fe20000800000 */
[----:B------:R-:W-:Y:S01]  /*51b0*/  UMOV UR6, 0x0 ;  /* 0x0000000000067882 */ /* 0x000fe20000000000 */
[----:B------:R-:W-:Y:S01]  /*51c0*/  UMOV UR7, 0x10000000 ;  /* 0x1000000000077882 */ /* 0x000fe20000000000 */
[----:B------:R-:W-:Y:S01]  /*51d0*/  @!P1 R2UR UR5, R6 ;  /* 0x00000000060592ca */ /* 0x000fe200000e0000 */
[----:B--2---:R-:W-:Y:S01]  /*51e0*/  @!P1 IMAD.X R0, RZ, RZ, R17, P0 ;  /* 0x000000ffff009224 */ /* 0x004fe200000e0611 */
[----:B------:R-:W-:Y:S01]  /*51f0*/  @!UP0 UIADD3 UR10, UPT, UPT, UR34, 0x60, URZ ;  /* 0x00000060220a8890 */ /* 0x000fe2000fffe0ff */
[----:B------:R-:W-:Y:S01]  /*5200*/  R2UR UR18, R65 ;  /* 0x00000000411272ca */ /* 0x000fe200000e0000 */
[----:B------:R-:W-:Y:S01]  /*5210*/  @!UP0 UIADD3 UR8, UPT, UPT, UR21, 0x6400, URZ ;  /* 0x0000640015088890 */ /* 0x000fe2000fffe0ff */
[----:B------:R-:W-:Y:S01]  /*5220*/  R2UR UR16, R66 ;  /* 0x00000000421072ca */ /* 0x000fe200000e0000 */
[----:B------:R-:W-:Y:S01]  /*5230*/  @!UP0 UIADD3 UR9, UPT, UPT, UR21, 0x98, URZ ;  /* 0x0000009815098890 */ /* 0x000fe2000fffe0ff */
[----:B------:R-:W-:Y:S01]  /*5240*/  @!P1 R2UR UR4, R0 ;  /* 0x00000000000492ca */ /* 0x000fe200000e0000 */
[----:B------:R-:W-:Y:S01]  /*5250*/  VOTEU.ALL UP0, P1 ;  /* 0x0000000000ff7886 */ /* 0x000fe20000800000 */
[----:B------:R-:W-:Y:S01]  /*5260*/  UMOV UR11, UR35 ;  /* 0x00000023000b7c82 */ /* 0x000fe20008000000 */
[----:B------:R-:W-:Y:S01]  /*5270*/  UMOV UR12, UR36 ;  /* 0x00000024000c7c82 */ /* 0x000fe20008000000 */
[C---:B------:R-:W-:Y:S01]  /*5280*/  ISETP.NE.AND P0, PT, R14.reuse, 0x2, PT ;  /* 0x000000020e00780c */ /* 0x040fe20003f05270 */
[----:B------:R-:W-:Y:S01]  /*5290*/  UPLOP3.LUT UP3, UPT, UPT, UPT, UPT, 0x80, 0x8 ;  /* 0x000000000008789c */ /* 0x000fe20003f6f070 */
[----:B------:R-:W-:Y:S01]  /*52a0*/  IMAD.U32 R8, RZ, RZ, UR5 ;  /* 0x00000005ff087e24 */ /* 0x000fe2000f8e00ff */
[----:B------:R-:W-:Y:S01]  /*52b0*/  LOP3.LUT R15, R15, 0x1, RZ, 0x3c, !PT ;  /* 0x000000010f0f7812 */ /* 0x000fe200078e3cff */
[----:B------:R-:W-:Y:S01]  /*52c0*/  UMOV UR36, UR29 ;  /* 0x0000001d00247c82 */ /* 0x000fe20008000000 */
[----:B------:R-:W-:Y:S01]  /*52d0*/  SEL R0, RZ, 0x1, P0 ;  /* 0x00000001ff007807 */ /* 0x000fe20000000000 */
[----:B------:R-:W-:Y:S01]  /*52e0*/  UIADD3 UR20, UPT, UPT, UR13, UR18, URZ ;  /* 0x000000120d147290 */ /* 0x000fe2000fffe0ff */
[----:B------:R-:W-:Y:S01]  /*52f0*/  SEL R14, R14, RZ, P0 ;  /* 0x000000ff0e0e7207 */ /* 0x000fe20000000000 */
[----:B------:R-:W-:Y:S01]  /*5300*/  UIADD3 UR16, UPT, UPT, UR14, UR16, URZ ;  /* 0x000000100e107290 */ /* 0x000fe2000fffe0ff */
[----:B------:R-:W-:Y:S01]  /*5310*/  IMAD.U32 R9, RZ, RZ, UR4 ;  /* 0x00000004ff097e24 */ /* 0x000fe2000f8e00ff */
[----:B------:R-:W-:Y:S02]  /*5320*/  @!P1 R2UR UR4, R8 ;  /* 0x00000000080492ca */ /* 0x000fe400000e0000 */
[----:B------:R-:W-:Y:S02]  /*5330*/  LOP3.LUT R13, R13, R0, RZ, 0x3c, !PT ;  /* 0x000000000d0d7212 */ /* 0x000fe400078e3cff */
[----:B------:R-:W-:Y:S11]  /*5340*/  @!P1 R2UR UR5, R9 ;  /* 0x00000000090592ca */ /* 0x000ff600000e0000 */
[----:B------:R-:W-:Y:S02]  /*5350*/  @!UPT UIADD3 URZ, UPT, UPT, URZ, URZ, URZ ;  /* 0x000000fffffff290 */ /* 0x000fe4000fffe0ff */
[----:B------:R2:W-:Y:S01]  /*5360*/  @!UP0 UTMALDG.3D [UR8], [UR4], desc[UR6] ;  /* 0x00000608040085b4 */ /* 0x0005e20008011000 */
[----:B------:R2:W-:Y:S01]  /*5370*/  @!P1 SYNCS.ARRIVE.TRANS64.RED.A0TR RZ, [UR21+0x98], R7 ;  /* 0x00009807ffff99a7 */ /* 0x0005e20008300415 */
[----:B------:R-:W-:Y:S01]  /*5380*/  SYNCS.ARRIVE.TRANS64.RED.A1T0 RZ, [UR37], RZ ;  /* 0x000000ffffff79a7 */ /* 0x000fe20008100425 */
[----:B------:R-:W-:Y:S05]  /*5390*/  BRA.U UP1, `(.L_x_90) ;  /* 0xfffffff101707547 */ /* 0x000fea000b83ffff */
[----:B------:R-:W-:-:S04]  /*53a0*/  SHF.L.U32 R3, R15, 0x1f, RZ ;  /* 0x0000001f0f037819 */ /* 0x000fc800000006ff */
[----:B------:R-:W3:Y:S02]  /*53b0*/  SYNCS.PHASECHK.TRANS64.TRYWAIT P0, [UR21+0xa0], R3 ;  /* 0x0000a003ff0075a7 */ /* 0x000ee40008001115 */
[----:B---3--:R-:W-:Y:S05]  /*53c0*/  @!P0 BRA `(.L_x_91) ;  /* 0x00000044003c8947 */ /* 0x008fea0003800000 */
.L_x_189:
[----:B------:R-:W4:Y:S02]  /*53d0*/  SYNCS.PHASECHK.TRANS64.TRYWAIT P0, [UR21+0xa8], R3 ;  /* 0x0000a803ff0075a7 */ /* 0x000f240008001115 */
[----:B----4-:R-:W-:Y:S05]  /*53e0*/  @!P0 BRA `(.L_x_92) ;  /* 0x00000044004c8947 */ /* 0x010fea0003800000 */
.L_x_191:
[----:B------:R-:W4:Y:S02]  /*53f0*/  SYNCS.PHASECHK.TRANS64.TRYWAIT P0, [UR21+0xb0], R3 ;  /* 0x0000b003ff0075a7 */ /* 0x000f240008001115 */
[----:B----4-:R-:W-:Y:S05]  /*5400*/  @!P0 BRA `(.L_x_93) ;  /* 0x00000044005c8947 */ /* 0x010fea0003800000 */
.L_x_193:
[----:B---3--:R-:W-:-:S07]  /*5410*/  MOV R0, UR21 ;  /* 0x0000001500007c02 */ /* 0x008fce0008000f00 */
.L_x_94:
[----:B---3--:R-:W-:-:S04]  /*5420*/  SHF.L.U32 R3, R15, 0x1f, RZ ;  /* 0x0000001f0f037819 */ /* 0x008fc800000006ff */
[----:B------:R3:W4:Y:S03]  /*5430*/  SYNCS.PHASECHK.TRANS64.TRYWAIT P0, [R0+URZ+0xb8], R3 ;  /* 0x0000b803000075a7 */ /* 0x00072600080011ff */
[----:B----4-:R-:W-:Y:S05]  /*5440*/  @!P0 NANOSLEEP.SYNCS 0x989680 ;  /* 0x009896800000895d */ /* 0x010fea0003900000 */
[----:B------:R-:W4:Y:S02]  /*5450*/  @!P0 SYNCS.PHASECHK.TRANS64 P0, [R0+URZ+0xb8], R3 ;  /* 0x0000b803000085a7 */ /* 0x000f2400080010ff */
[----:B-12-4-:R-:W-:Y:S05]  /*5460*/  @P0 EXIT ;  /* 0x000000000000094d */ /* 0x016fea0003800000 */
[----:B------:R-:W-:Y:S05]  /*5470*/  BRA `(.L_x_94) ;  /* 0xfffffffc00e87947 */ /* 0x000fea000383ffff */
.L_x_79:
[----:B------:R-:W-:-:S06]  /*5480*/  UISETP.GE.AND UP0, UPT, UR17, 0x4, UPT ;  /* 0x000000041100788c */ /* 0x000fcc000bf06270 */
[----:B------:R-:W-:-:S13]  /*5490*/  PLOP3.LUT P0, PT, PT, PT, UP0, 0x80, 0x8 ;  /* 0x000000000008781c */ /* 0x000fda0003f0f008 */
[----:B-1----:R-:W-:Y:S05]  /*54a0*/  @!P0 EXIT ;  /* 0x000000000000894d */ /* 0x002fea0003800000 */
[----:B------:R-:W1:Y:S08]  /*54b0*/  S2UR UR4, SR_CgaCtaId ;  /* 0x00000000000479c3 */ /* 0x000e700000008800 */
[----:B------:R-:W-:Y:S01]  /*54c0*/  BAR.SYNC.DEFER_BLOCKING 0x6, 0xa0 ;  /* 0x0182800000007b1d */ /* 0x000fe20000010000 */
[C---:B------:R-:W-:Y:S01]  /*54d0*/  IMAD.SHL.U32 R5, R76.reuse, 0x20, RZ ;  /* 0x000000204c057824 */ /* 0x040fe200078e00ff */
[C---:B------:R-:W-:Y:S01]  /*54e0*/  R2P PR, R76.reuse, 0x6 ;  /* 0x000000064c007804 */ /* 0x040fe20000000000 */
[C---:B------:R-:W-:Y:S01]  /*54f0*/  IMAD.SHL.U32 R2, R76.reuse, 0x4, RZ ;  /* 0x000000044c027824 */ /* 0x040fe200078e00ff */
[----:B------:R-:W-:Y:S01]  /*5500*/  CS2R R70, SRZ ;  /* 0x0000000000467805 */ /* 0x000fe2000001ff00 */
[----:B------:R-:W-:Y:S01]  /*5510*/  IMAD.U32 R23, R76, 0x10000, RZ ;  /* 0x000100004c177824 */ /* 0x000fe200078e00ff */
[----:B------:R-:W-:-:S02]  /*5520*/  UMOV UR44, 0x400 ;  /* 0x00000400002c7882 */ /* 0x000fc40000000000 */
[----:B------:R-:W2:Y:S01]  /*5530*/  LDC.64 R60, c[0x0][0x8b0] ;  /* 0x00022c00ff3c7b82 */ /* 0x000ea20000000a00 */
[C---:B------:R-:W-:Y:S01]  /*5540*/  LOP3.LUT R3, R5.reuse, 0xe0, RZ, 0xc0, !PT ;  /* 0x000000e005037812 */ /* 0x040fe200078ec0ff */
[----:B------:R-:W-:Y:S01]  /*5550*/  IMAD.SHL.U32 R62, R76, 0x10, RZ ;  /* 0x000000104c3e7824 */ /* 0x000fe200078e00ff */
[----:B------:R-:W-:Y:S01]  /*5560*/  LOP3.LUT R5, R5, 0x100, RZ, 0xc0, !PT ;  /* 0x0000010005057812 */ /* 0x000fe200078ec0ff */
[----:B------:R-:W-:Y:S01]  /*5570*/  IMAD.MOV.U32 R75, RZ, RZ, 0x10 ;  /* 0x00000010ff4b7424 */ /* 0x000fe200078e00ff */
[----:B------:R-:W-:Y:S01]  /*5580*/  LOP3.LUT R2, R3, 0x1c, R2, 0xf8, !PT ;  /* 0x0000001c03027812 */ /* 0x000fe200078ef802 */
[----:B------:R-:W-:Y:S01]  /*5590*/  IMAD.MOV.U32 R74, RZ, RZ, 0x20 ;  /* 0x00000020ff4a7424 */ /* 0x000fe200078e00ff */
[----:B------:R-:W-:Y:S01]  /*55a0*/  SHF.R.U32.HI R3, RZ, 0x2, R76 ;  /* 0x00000002ff037819 */ /* 0x000fe2000001164c */
[----:B------:R-:W3:Y:S01]  /*55b0*/  LDC.64 R42, c[0x0][0x8a8] ;  /* 0x00022a00ff2a7b82 */ /* 0x000ee20000000a00 */
[----:B------:R-:W-:Y:S01]  /*55c0*/  LOP3.LUT R23, R23, 0x600000, RZ, 0xc0, !PT ;  /* 0x0060000017177812 */ /* 0x000fe200078ec0ff */
[----:B------:R-:W-:Y:S01]  /*55d0*/  IMAD.MOV.U32 R73, RZ, RZ, 0x1 ;  /* 0x00000001ff497424 */ /* 0x000fe200078e00ff */
[----:B------:R-:W-:Y:S01]  /*55e0*/  LOP3.LUT R62, R5, 0x600, R62, 0xf8, !PT ;  /* 0x00000600053e7812 */ /* 0x000fe200078ef83e */
[----:B------:R-:W-:Y:S01]  /*55f0*/  IMAD.MOV.U32 R22, RZ, RZ, RZ ;  /* 0x000000ffff167224 */ /* 0x000fe200078e00ff */
[----:B------:R-:W-:Y:S01]  /*5600*/  LOP3.LUT R3, R2, 0x4, R3, 0x78, !PT ;  /* 0x0000000402037812 */ /* 0x000fe200078e7803 */
[----:B------:R-:W-:Y:S01]  /*5610*/  IMAD.MOV.U32 R72, RZ, RZ, RZ ;  /* 0x000000ffff487224 */ /* 0x000fe200078e00ff */
[----:B------:R-:W-:Y:S01]  /*5620*/  LOP3.LUT R76, R76, 0x60, RZ, 0xc0, !PT ;  /* 0x000000604c4c7812 */ /* 0x000fe200078ec0ff */
[----:B-1----:R-:W-:Y:S01]  /*5630*/  ULEA UR44, UR4, UR44, 0x18 ;  /* 0x0000002c042c7291 */ /* 0x002fe2000f8ec0ff */
[----:B------:R-:W-:Y:S01]  /*5640*/  LOP3.LUT R62, R62, R3, RZ, 0xfc, !PT ;  /* 0x000000033e3e7212 */ /* 0x000fe200078efcff */
[----:B------:R-:W1:Y:S01]  /*5650*/  LDCU UR59, c[0x0][0x370] ;  /* 0x00006e00ff3b77ac */ /* 0x000e620008000800 */
[----:B------:R-:W-:-:S02]  /*5660*/  SEL R75, R75, 0xfffffff0, !P2 ;  /* 0xfffffff04b4b7807 */ /* 0x000fc40005000000 */
[----:B------:R-:W-:Y:S01]  /*5670*/  SEL R74, R74, 0xffffffe0, !P1 ;  /* 0xffffffe04a4a7807 */ /* 0x000fe20004800000 */
[----:B------:R-:W-:Y:S01]  /*5680*/  UIADD3 UR4, UPT, UPT, UR44, 0x400, URZ ;  /* 0x000004002c047890 */ /* 0x000fe2000fffe0ff */
[----:B------:R-:W4:Y:S02]  /*5690*/  LDCU UR43, c[0x0][0xb0c] ;  /* 0x00016180ff2b77ac */ /* 0x000f240008000800 */
[----:B------:R-:W1:Y:S03]  /*56a0*/  LDS R0, [UR44+0x180] ;  /* 0x0001802cff007984 */ /* 0x000e660008000800 */
[----:B------:R-:W-:Y:S01]  /*56b0*/  IMAD.U32 R68, RZ, RZ, UR4 ;  /* 0x00000004ff447e24 */ /* 0x000fe2000f8e00ff */
[----:B------:R-:W1:Y:S01]  /*56c0*/  LDCU UR39, c[0x0][0xb30] ;  /* 0x00016600ff2777ac */ /* 0x000e620008000800 */
[----:B------:R-:W1:Y:S01]  /*56d0*/  LDCU.64 UR56, c[0x0][0x888] ;  /* 0x00011100ff3877ac */ /* 0x000e620008000a00 */
[----:B------:R-:W1:Y:S01]  /*56e0*/  LDCU.64 UR40, c[0x0][0xb28] ;  /* 0x00016500ff2877ac */ /* 0x000e620008000a00 */
[----:B------:R-:W1:Y:S01]  /*56f0*/  LDCU.64 UR62, c[0x0][0x890] ;  /* 0x00011200ff3e77ac */ /* 0x000e620008000a00 */
[----:B------:R-:W1:Y:S01]  /*5700*/  LDCU.128 UR52, c[0x0][0xb10] ;  /* 0x00016200ff3477ac */ /* 0x000e620008000c00 */
[----:B------:R-:W1:Y:S01]  /*5710*/  LDCU UR58, c[0x0][0x374] ;  /* 0x00006e80ff3a77ac */ /* 0x000e620008000800 */
[----:B------:R-:W-:Y:S01]  /*5720*/  UMOV UR47, URZ ;  /* 0x000000ff002f7c82 */ /* 0x000fe20008000000 */
[----:B------:R-:W-:Y:S01]  /*5730*/  UMOV UR46, URZ ;  /* 0x000000ff002e7c82 */ /* 0x000fe20008000000 */
[----:B-1234-:R-:W-:-:S07]  /*5740*/  IMAD.IADD R23, R0, 0x1, R23 ;  /* 0x0000000100177824 */ /* 0x01efce00078e0217 */
.L_x_138:
[C---:B------:R-:W-:Y:S02]  /*5750*/  LEA R3, R70.reuse, UR44, 0x3 ;  /* 0x0000002c46037c11 */ /* 0x040fe4000f8e18ff */
[----:B------:R-:W-:Y:S02]  /*5760*/  SHF.L.U32 R0, R71, 0x1f, RZ ;  /* 0x0000001f47007819 */ /* 0x000fe400000006ff */
[----:B-1----:R-:W-:Y:S02]  /*5770*/  LEA R5, R70, UR44, 0x4 ;  /* 0x0000002c46057c11 */ /* 0x002fe4000f8e20ff */
[----:B------:R-:W1:Y:S02]  /*5780*/  SYNCS.PHASECHK.TRANS64.TRYWAIT P0, [R3+URZ+0xd0], R0 ;  /* 0x0000d000030075a7 */ /* 0x000e6400080011ff */
[----:B-1----:R-:W-:Y:S05]  /*5790*/  @!P0 BRA `(.L_x_95) ;  /* 0x0000004000908947 */ /* 0x002fea0003800000 */
.L_x_194:
[----:B------:R-:W2:Y:S01]  /*57a0*/  LDS.128 R4, [R5+0x160] ;  /* 0x0001600005047984 */ /* 0x000ea20000000c00 */
        /* <DEDUP_REMOVED lines=10> */
[----:B------:R-:W-:Y:S01]  /*5850*/  PLOP3.LUT P0, PT, PT, PT, UP1, 0x80, 0x8 ;  /* 0x000000000008781c */ /* 0x000fe20003f0f018 */
[----:B------:R-:W-:Y:S11]  /*5860*/  UP2UR UR61, UPR, URZ, 0x2 ;  /* 0x00000002ff3d7883 */ /* 0x000ff60008000000 */
[----:B------:R-:W-:Y:S01]  /*5870*/  @!UPT UIADD3 URZ, UPT, UPT, URZ, URZ, URZ ;  /* 0x000000fffffff290 */ /* 0x000fe2000fffe0ff */
[----:B-1----:R-:W-:Y:S02]  /*5880*/  @P0 SHF.R.U32.HI R0, RZ, 0x10, R5 ;  /* 0x00000010ff000819 */ /* 0x002fe40000011605 */
        /* <DEDUP_REMOVED lines=12> */
[----:B------:R-:W2:Y:S01]  /*5950*/  LDCU UR12, c[0x0][0xb20] ;  /* 0x00016400ff0c77ac */ /* 0x000ea20008000800 */
[----:B------:R-:W-:Y:S02]  /*5960*/  UIMAD.WIDE.U32 UR4, UR58, UR55, URZ ;  /* 0x000000373a0472a5 */ /* 0x000fe4000f8e00ff */
[----:B------:R-:W-:Y:S02]  /*5970*/  UIMAD.WIDE.U32 UR6, UR59, UR52, URZ ;  /* 0x000000343b0672a5 */ /* 0x000fe4000f8e00ff */
[----:B------:R-:W-:Y:S02]  /*5980*/  UISETP.NE.AND UP0, UPT, UR54, 0x1, UPT ;  /* 0x000000013600788c */ /* 0x000fe4000bf05270 */
[----:B------:R-:W-:Y:S02]  /*5990*/  UIMAD.WIDE.U32 UR8, UR37, UR55, URZ ;  /* 0x00000037250872a5 */ /* 0x000fe4000f8e00ff */
[----:B------:R-:W-:Y:S02]  /*59a0*/  UIMAD.WIDE.U32 UR10, UR38, UR52, URZ ;  /* 0x00000034260a72a5 */ /* 0x000fe4000f8e00ff */
[----:B------:R-:W-:Y:S02]  /*59b0*/  UISETP.NE.AND UP1, UPT, UR43, 0x1, UPT ;  /* 0x000000012b00788c */ /* 0x000fe4000bf25270 */
[----:B------:R-:W-:Y:S01]  /*59c0*/  UISETP.NE.AND UP2, UPT, UR42, 0x1, UPT ;  /* 0x000000012a00788c */ /* 0x000fe2000bf45270 */
[----:B------:R-:W-:Y:S02]  /*59d0*/  UMOV UR4, UR5 ;  /* 0x0000000500047c82 */ /* 0x000fe40008000000 */
[----:B--2---:R-:W-:Y:S03]  /*59e0*/  USHF.R.U32.HI UR5, URZ, UR12, UR4 ;  /* 0x0000000cff057299 */ /* 0x004fe60008011604 */
[----:B------:R-:W-:Y:S02]  /*59f0*/  UMOV UR4, UR7 ;  /* 0x0000000700047c82 */ /* 0x000fe40008000000 */
[----:B------:R-:W-:Y:S02]  /*5a00*/  USHF.R.U32.HI UR7, URZ, UR53, UR4 ;  /* 0x00000035ff077299 */ /* 0x000fe40008011604 */
[----:B------:R-:W-:Y:S02]  /*5a10*/  USEL UR4, UR58, UR5, !UP0 ;  /* 0x000000053a047287 */ /* 0x000fe4000c000000 */
[----:B------:R-:W-:Y:S01]  /*5a20*/  USEL UR7, UR59, UR7, !UP1 ;  /* 0x000000073b077287 */ /* 0x000fe2000c800000 */
[----:B------:R-:W-:Y:S01]  /*5a30*/  UMOV UR5, UR9 ;  /* 0x0000000900057c82 */ /* 0x000fe20008000000 */
[----:B------:R-:W-:Y:S02]  /*5a40*/  UIMAD.WIDE.U32 UR8, UR4, UR40, URZ ;  /* 0x00000028040872a5 */ /* 0x000fe4000f8e00ff */
[----:B------:R-:W-:Y:S03]  /*5a50*/  USHF.R.U32.HI UR6, URZ, UR12, UR5 ;  /* 0x0000000cff067299 */ /* 0x000fe60008011605 */
[----:B------:R-:W-:Y:S01]  /*5a60*/  UMOV UR5, UR11 ;  /* 0x0000000b00057c82 */ /* 0x000fe20008000000 */
[----:B------:R-:W-:Y:S02]  /*5a70*/  UIMAD.WIDE.U32 UR10, UR7, UR40, URZ ;  /* 0x00000028070a72a5 */ /* 0x000fe4000f8e00ff */
[----:B------:R-:W-:Y:S02]  /*5a80*/  USHF.R.U32.HI UR12, URZ, UR53, UR5 ;  /* 0x00000035ff0c7299 */ /* 0x000fe40008011605 */
[----:B------:R-:W-:Y:S01]  /*5a90*/  USEL UR6, UR37, UR6, !UP0 ;  /* 0x0000000625067287 */ /* 0x000fe2000c000000 */
[----:B------:R-:W-:Y:S02]  /*5aa0*/  UMOV UR5, UR9 ;  /* 0x0000000900057c82 */ /* 0x000fe40008000000 */
[----:B------:R-:W-:Y:S01]  /*5ab0*/  UMOV UR10, UR11 ;  /* 0x0000000b000a7c82 */ /* 0x000fe20008000000 */
[----:B------:R-:W-:Y:S02]  /*5ac0*/  @UP2 USHF.R.U32.HI UR4, URZ, UR41, UR5 ;  /* 0x00000029ff042299 */ /* 0x000fe40008011605 */
[----:B------:R-:W-:Y:S02]  /*5ad0*/  @UP2 USHF.R.U32.HI UR7, URZ, UR41, UR10 ;  /* 0x00000029ff072299 */ /* 0x000fe4000801160a */
[----:B------:R-:W-:Y:S02]  /*5ae0*/  UIMAD UR4, UR42, UR4, URZ ;  /* 0x000000042a0472a4 */ /* 0x000fe4000f8e02ff */
        /* <DEDUP_REMOVED lines=8> */
[----:B------:R-:W-:Y:S02]  /*5b70*/  USEL UR11, UR6, UR4, !UP2 ;  /* 0x00000004060b7287 */ /* 0x000fe4000d000000 */
[----:B------:R-:W-:Y:S02]  /*5b80*/  UIADD3 UR8, UPT, UPT, -UR5, URZ, URZ ;  /* 0x000000ff05087290 */ /* 0x000fe4000fffe1ff */
[----:B------:R-:W-:Y:S01]  /*5b90*/  UIADD3 UR10, UPT, UPT, -UR11, URZ, URZ ;  /* 0x000000ff0b0a7290 */ /* 0x000fe2000fffe1ff */
[----:B------:R-:W-:Y:S01]  /*5ba0*/  @!UP0 UMOV UR4, UR9 ;  /* 0x0000000900048c82 */ /* 0x000fe20008000000 */
[----:B------:R-:W-:Y:S02]  /*5bb0*/  UIADD3 UR9, UPT, UPT, -UR6, URZ, URZ ;  /* 0x000000ff06097290 */ /* 0x000fe4000fffe1ff */
[----:B------:R-:W-:Y:S02]  /*5bc0*/  @!UP0 USHF.R.U32.HI UR4, URZ, UR41, UR4 ;  /* 0x00000029ff048299 */ /* 0x000fe40008011604 */
[----:B------:R-:W-:Y:S02]  /*5bd0*/  UIMAD UR10, UR42, UR10, UR6 ;  /* 0x0000000a2a0a72a4 */ /* 0x000fe4000f8e0206 */
[----:B------:R-:W-:Y:S04]  /*5be0*/  @!UP0 USEL UR4, UR5, UR4, !UP2 ;  /* 0x0000000405048287 */ /* 0x000fe8000d000000 */
[----:B------:R-:W-:Y:S02]  /*5bf0*/  @!UP0 UIMAD UR10, UR7, UR10, UR4 ;  /* 0x0000000a070a82a4 */ /* 0x000fe4000f8e0204 */
[----:B------:R-:W-:Y:S02]  /*5c00*/  @!UP0 UIADD3 UR11, UPT, UPT, UR11, -UR4, URZ ;  /* 0x800000040b0b8290 */ /* 0x000fe4000fffe0ff */
[----:B------:R-:W-:Y:S02]  /*5c10*/  UIMAD UR7, UR43, UR8, UR38 ;  /* 0x000000082b0772a4 */ /* 0x000fe4000f8e0226 */
[----:B------:R-:W-:Y:S02]  /*5c20*/  @!UP0 UIMAD UR6, UR11, UR42, UR5 ;  /* 0x0000002a0b0682a4 */ /* 0x000fe4000f8e0205 */
[----:B------:R-:W-:Y:S01]  /*5c30*/  UIMAD UR4, UR54, UR9, UR37 ;  /* 0x00000009360472a4 */ /* 0x000fe2000f8e0225 */
[----:B------:R-:W-:Y:S02]  /*5c40*/  @!UP0 UMOV UR5, UR10 ;  /* 0x0000000a00058c82 */ /* 0x000fe40008000000 */
[----:B------:R-:W-:Y:S02]  /*5c50*/  UIMAD UR38, UR5, UR43, UR7 ;  /* 0x0000002b052672a4 */ /* 0x000fe4000f8e0207 */
[----:B------:R-:W-:Y:S11]  /*5c60*/  UIMAD UR37, UR6, UR54, UR4 ;  /* 0x00000036062572a4 */ /* 0x000ff6000f8e0204 */
[----:B------:R-:W-:Y:S01]  /*5c70*/  @!UPT UIADD3 URZ, UPT, UPT, URZ, URZ, URZ ;  /* 0x000000fffffff290 */ /* 0x000fe2000fffe0ff */
.L_x_96:
[----:B------:R-:W-:Y:S01]  /*5c80*/  UISETP.NE.AND UP0, UPT, UR39, 0x1, UPT ;  /* 0x000000012700788c */ /* 0x000fe2000bf05270 */
[----:B------:R-:W-:Y:S01]  /*5c90*/  LOP3.LUT P0, RZ, R68, 0x3f0, RZ, 0xc0, !PT ;  /* 0x000003f044ff7812 */ /* 0x000fe2000780c0ff */
[----:B------:R-:W-:Y:S01]  /*5ca0*/  USHF.L.U32 UR50, UR16, 0x6, URZ ;  /* 0x0000000610327899 */ /* 0x000fe200080006ff */
[----:B------:R-:W-:Y:S01]  /*5cb0*/  BSSY.RECONVERGENT B6, `(.L_x_97) ;  /* 0x0000034000067945 */ /* 0x000fe20003800200 */
[----:B------:R-:W-:Y:S01]  /*5cc0*/  USHF.L.U32 UR49, UR20, 0x7, URZ ;  /* 0x0000000714317899 */ /* 0x000fe200080006ff */
[----:B------:R-:W-:Y:S06]  /*5cd0*/  IADD3 R70, PT, PT, R70, 0x1, RZ ;  /* 0x0000000146467810 */ /* 0x000fec0007ffe0ff */
[----:B------:R-:W2:Y:S01]  /*5ce0*/  @!UP0 LDCU.128 UR12, c[0x0][0xb10] ;  /* 0x00016200ff0c87ac */ /* 0x000ea20008000c00 */
[----:B------:R-:W3:Y:S01]  /*5cf0*/  @!UP0 LDCU UR5, c[0x0][0xb0c] ;  /* 0x00016180ff0587ac */ /* 0x000ee20008000800 */
[----:B------:R-:W4:Y:S01]  /*5d00*/  @!UP0 LDCU UR10, c[0x0][0xb20] ;  /* 0x00016400ff0a87ac */ /* 0x000f220008000800 */
[----:B--2---:R-:W-:Y:S02]  /*5d10*/  UIMAD.WIDE.U32 UR8, UR38, UR12, URZ ;  /* 0x0000000c260872a5 */ /* 0x004fe4000f8e00ff */
[----:B------:R-:W-:Y:S02]  /*5d20*/  UIMAD.WIDE.U32 UR6, UR37, UR15, URZ ;  /* 0x0000000f250672a5 */ /* 0x000fe4000f8e00ff */
[----:B------:R-:W-:Y:S03]  /*5d30*/  @!UP0 UISETP.NE.AND UP1, UPT, UR14, 0x1, UPT ;  /* 0x000000010e00888c */ /* 0x000fe6000bf25270 */
[----:B------:R-:W-:Y:S01]  /*5d40*/  @!UP0 UMOV UR4, UR9 ;  /* 0x0000000900048c82 */ /* 0x000fe20008000000 */
[----:B---3--:R-:W-:Y:S02]  /*5d50*/  @!UP0 UISETP.NE.AND UP2, UPT, UR5, 0x1, UPT ;  /* 0x000000010500888c */ /* 0x008fe4000bf45270 */
[----:B------:R-:W-:Y:S01]  /*5d60*/  @!UP0 USHF.R.U32.HI UR4, URZ, UR13, UR4 ;  /* 0x0000000dff048299 */ /* 0x000fe20008011604 */
[----:B------:R-:W-:Y:S02]  /*5d70*/  @!UP0 UMOV UR6, UR7 ;  /* 0x0000000700068c82 */ /* 0x000fe40008000000 */
[----:B----4-:R-:W-:Y:S02]  /*5d80*/  @!UP0 USHF.R.U32.HI UR6, URZ, UR10, UR6 ;  /* 0x0000000aff068299 */ /* 0x010fe40008011606 */
[----:B------:R-:W-:Y:S02]  /*5d90*/  @!UP0 USEL UR7, UR38, UR4, !UP2 ;  /* 0x0000000426078287 */ /* 0x000fe4000d000000 */
[----:B------:R-:W-:Y:S04]  /*5da0*/  @!UP0 USEL UR6, UR37, UR6, !UP1 ;  /* 0x0000000625068287 */ /* 0x000fe8000c800000 */
[----:B------:R-:W-:Y:S02]  /*5db0*/  @!UP0 UIADD3 UR4, UPT, UPT, -UR7, UR6, URZ ;  /* 0x0000000607048290 */ /* 0x000fe4000fffe1ff */
[----:B------:R-:W-:Y:S02]  /*5dc0*/  @!UP0 UIADD3 UR6, UPT, UPT, UR7, -UR6, URZ ;  /* 0x8000000607068290 */ /* 0x000fe4000fffe0ff */
[----:B------:R-:W-:Y:S02]  /*5dd0*/  @!UP0 UIMAD UR38, UR4, UR5, UR38 ;  /* 0x00000005042682a4 */ /* 0x000fe4000f8e0226 */
[----:B------:R-:W-:Y:S01]  /*5de0*/  @!UP0 UIMAD UR37, UR6, UR14, UR37 ;  /* 0x0000000e062582a4 */ /* 0x000fe2000f8e0225 */
[----:B------:R-:W-:Y:S11]  /*5df0*/  @!P0 BRA `(.L_x_98) ;  /* 0x00000000007c8947 */ /* 0x000ff60003800000 */
[----:B------:R-:W2:Y:S01]  /*5e00*/  LDCU.64 UR8, c[0x4][0x80] ;  /* 0x01001000ff0877ac */ /* 0x000ea20008000a00 */
[----:B------:R-:W-:Y:S01]  /*5e10*/  MOV R2, 0x0 ;  /* 0x0000000000027802 */ /* 0x000fe20000000f00 */
[----:B------:R-:W-:Y:S02]  /*5e20*/  HFMA2 R12, -RZ, RZ, 0, 5.9604644775390625e-08 ;  /* 0x00000001ff0c7431 */ /* 0x000fe400000001ff */
[----:B------:R-:W-:Y:S01]  /*5e30*/  IMAD.MOV.U32 R8, RZ, RZ, 0x70 ;  /* 0x00000070ff087424 */ /* 0x000fe200078e00ff */
[----:B------:R3:W4:Y:S01]  /*5e40*/  LDC.64 R14, c[0x4][R2] ;  /* 0x01000000020e7b82 */ /* 0x0007220000000a00 */
[----:B------:R-:W1:Y:S01]  /*5e50*/  LDCU.64 UR6, c[0x4][0x88] ;  /* 0x01001100ff0677ac */ /* 0x000e620008000a00 */
[----:B------:R-:W-:Y:S01]  /*5e60*/  IMAD.MOV.U32 R13, RZ, RZ, RZ ;  /* 0x000000ffff0d7224 */ /* 0x000fe200078e00ff */
[----:B------:R-:W1:Y:S01]  /*5e70*/  LDCU.64 UR4, c[0x4][0x8] ;  /* 0x01000100ff0477ac */ /* 0x000e620008000a00 */
[----:B--2---:R-:W-:Y:S01]  /*5e80*/  MOV R5, UR9 ;  /* 0x0000000900057c02 */ /* 0x004fe20008000f00 */
[----:B------:R-:W-:Y:S01]  /*5e90*/  IMAD.U32 R4, RZ, RZ, UR8 ;  /* 0x00000008ff047e24 */ /* 0x000fe2000f8e00ff */
[----:B-1----:R-:W-:Y:S01]  /*5ea0*/  MOV R7, UR7 ;  /* 0x0000000700077c02 */ /* 0x002fe20008000f00 */
[----:B------:R-:W-:Y:S01]  /*5eb0*/  IMAD.U32 R6, RZ, RZ, UR6 ;  /* 0x00000006ff067e24 */ /* 0x000fe2000f8e00ff */
[----:B------:R-:W-:Y:S01]  /*5ec0*/  MOV R11, UR5 ;  /* 0x00000005000b7c02 */ /* 0x000fe20008000f00 */
[----:B------:R-:W-:Y:S02]  /*5ed0*/  IMAD.U32 R10, RZ, RZ, UR4 ;  /* 0x00000004ff0a7e24 */ /* 0x000fe4000f8e00ff */
[----:B------:R-:W-:Y:S07]  /*5ee0*/  LEPC R20, `(.L_x_99) ;  /* 0x000000001014794e */ /* 0x000fee0000000000 */
[----:B---345:R-:W-:Y:S05]  /*5ef0*/  CALL.ABS.NOINC R14 ;  /* 0x000000000e007343 */ /* 0x038fea0003c00000 */
.L_x_99:
[----:B------:R-:W1:Y:S01]  /*5f00*/  LDCU.64 UR8, c[0x4][0x80] ;  /* 0x01001000ff0877ac */ /* 0x000e620008000a00 */
[----:B------:R-:W2:Y:S01]  /*5f10*/  LDC.64 R2, c[0x4][R2] ;  /* 0x0100000002027b82 */ /* 0x000ea20000000a00 */
[----:B------:R-:W-:Y:S02]  /*5f20*/  HFMA2 R12, -RZ, RZ, 0, 5.9604644775390625e-08 ;  /* 0x00000001ff0c7431 */ /* 0x000fe400000001ff */
[----:B------:R-:W-:Y:S02]  /*5f30*/  IMAD.MOV.U32 R8, RZ, RZ, 0x70 ;  /* 0x00000070ff087424 */ /* 0x000fe400078e00ff */
[----:B------:R-:W-:Y:S01]  /*5f40*/  IMAD.MOV.U32 R13, RZ, RZ, RZ ;  /* 0x000000ffff0d7224 */ /* 0x000fe200078e00ff */
[----:B------:R-:W3:Y:S01]  /*5f50*/  LDCU.64 UR6, c[0x4][0x88] ;  /* 0x01001100ff0677ac */ /* 0x000ee20008000a00 */
[----:B------:R-:W4:Y:S01]  /*5f60*/  LDCU.64 UR4, c[0x4][0x8] ;  /* 0x01000100ff0477ac */ /* 0x000f220008000a00 */
[----:B-1----:R-:W-:Y:S02]  /*5f70*/  MOV R4, UR8 ;  /* 0x0000000800047c02 */ /* 0x002fe40008000f00 */
[----:B------:R-:W-:Y:S02]  /*5f80*/  MOV R5, UR9 ;  /* 0x0000000900057c02 */ /* 0x000fe40008000f00 */
[----:B---3--:R-:W-:Y:S01]  /*5f90*/  MOV R7, UR7 ;  /* 0x0000000700077c02 */ /* 0x008fe20008000f00 */
[----:B------:R-:W-:Y:S01]  /*5fa0*/  IMAD.U32 R6, RZ, RZ, UR6 ;  /* 0x00000006ff067e24 */ /* 0x000fe2000f8e00ff */
[----:B----4-:R-:W-:Y:S01]  /*5fb0*/  MOV R11, UR5 ;  /* 0x00000005000b7c02 */ /* 0x010fe20008000f00 */
[----:B------:R-:W-:Y:S02]  /*5fc0*/  IMAD.U32 R10, RZ, RZ, UR4 ;  /* 0x00000004ff0a7e24 */ /* 0x000fe4000f8e00ff */
[----:B------:R-:W-:Y:S07]  /*5fd0*/  LEPC R20, `(.L_x_98) ;  /* 0x000000001014794e */ /* 0x000fee0000000000 */
[----:B--2---:R-:W-:Y:S05]  /*5fe0*/  CALL.ABS.NOINC R2 ;  /* 0x0000000002007343 */ /* 0x004fea0003c00000 */
.L_x_98:
[----:B------:R-:W-:Y:S05]  /*5ff0*/  BSYNC.RECONVERGENT B6 ;  /* 0x0000000000067941 */ /* 0x000fea0003800200 */
.L_x_97:
[----:B------:R-:W-:Y:S01]  /*6000*/  R2UR UR4, R67 ;  /* 0x00000000430472ca */ /* 0x000fe200000e0000 */
[----:B------:R-:W-:Y:S01]  /*6010*/  UISETP.NE.U32.AND UP0, UPT, UR62, URZ, UPT ;  /* 0x000000ff3e00728c */ /* 0x000fe2000bf05070 */
[----:B------:R-:W-:Y:S02]  /*6020*/  ISETP.NE.U32.AND P4, PT, R60, RZ, PT ;  /* 0x000000ff3c00720c */ /* 0x000fe40003f85070 */
[----:B------:R-:W-:Y:S01]  /*6030*/  ISETP.NE.U32.AND P2, PT, RZ, UR56, PT ;  /* 0x00000038ff007c0c */ /* 0x000fe2000bf45070 */
[----:B------:R-:W-:Y:S01]  /*6040*/  UISETP.NE.AND.EX UP1, UPT, UR63, URZ, UPT, UP0 ;  /* 0x000000ff3f00728c */ /* 0x000fe2000bf25300 */
[----:B------:R-:W-:Y:S01]  /*6050*/  ISETP.NE.AND.EX P4, PT, R61, RZ, PT, P4 ;  /* 0x000000ff3d00720c */ /* 0x000fe20003f85340 */
[----:B------:R-:W-:Y:S01]  /*6060*/  UPLOP3.LUT UP0, UPT, UPT, UPT, UPT, 0x40, 0x4 ;  /* 0x000000000004789c */ /* 0x000fe20003f0e870 */
[----:B------:R-:W-:Y:S05]  /*6070*/  ISETP.NE.AND.EX P2, PT, RZ, UR57, PT, P2 ;  /* 0x00000039ff007c0c */ /* 0x000fea000bf45320 */
[----:B------:R-:W-:Y:S06]  /*6080*/  UISETP.NE.AND UP2, UPT, UR4, URZ, UPT ;  /* 0x000000ff0400728c */ /* 0x000fec000bf45270 */
[----:B------:R-:W-:Y:S05]  /*6090*/  PLOP3.LUT P1, PT, PT, PT, UP2, 0x80, 0x8 ;  /* 0x000000000008781c */ /* 0x000fea0003f2f028 */
[----:B------:R-:W-:Y:S06]  /*60a0*/  @UP2 UPLOP3.LUT UP0, UPT, UPT, UPT, UP1, 0x80, 0x8 ;  /* 0x000000000008289c */ /* 0x000fec0003f0f010 */
[----:B------:R-:W-:Y:S01]  /*60b0*/  PLOP3.LUT P0, PT, PT, PT, UP0, 0x80, 0x8 ;  /* 0x000000000008781c */ /* 0x000fe20003f0f008 */
[----:B------:R-:W-:Y:S01]  /*60c0*/  @!UPT UIADD3 URZ, UPT, UPT, URZ, URZ, URZ ;  /* 0x000000fffffff290 */ /* 0x000fe2000fffe0ff */
[----:B------:R-:W-:Y:S11]  /*60d0*/  BRA.U !UP1, `(.L_x_100) ;  /* 0x00000001093c7547 */ /* 0x000ff6000b800000 */
[----:B------:R-:W-:Y:S01]  /*60e0*/  UISETP.NE.U32.AND UP0, UPT, UR56, URZ, UPT ;  /* 0x000000ff3800728c */ /* 0x000fe2000bf05070 */
[----:B-1----:R-:W-:Y:S01]  /*60f0*/  HFMA2 R0, -RZ, RZ, 0, 5.9604644775390625e-08 ;  /* 0x00000001ff007431 */ /* 0x002fe200000001ff */
[----:B------:R-:W1:Y:S01]  /*6100*/  LDCU.64 UR8, c[0x0][0x358] ;  /* 0x00006b00ff0877ac */ /* 0x000e620008000a00 */
[----:B------:R-:W-:Y:S01]  /*6110*/  IMAD.MOV.U32 R63, RZ, RZ, 0x1 ;  /* 0x00000001ff3f7424 */ /* 0x000fe200078e00ff */
[----:B------:R-:W-:Y:S06]  /*6120*/  UISETP.NE.AND.EX UP0, UPT, UR57, URZ, UPT, UP0 ;  /* 0x000000ff3900728c */ /* 0x000fec000bf05300 */
[----:B------:R-:W-:Y:S05]  /*6130*/  PLOP3.LUT P3, PT, PT, PT, UP0, 0x80, 0x8 ;  /* 0x000000000008781c */ /* 0x000fea0003f6f008 */
[----:B------:R-:W2:Y:S01]  /*6140*/  @UP0 LDCU.64 UR4, c[0x0][0x888] ;  /* 0x00011100ff0407ac */ /* 0x000ea20008000a00 */
[----:B------:R-:W-:Y:S07]  /*6150*/  @UP0 UIMAD UR6, UR36, UR62, URZ ;  /* 0x0000003e240602a4 */ /* 0x000fee000f8e02ff */
[----:B------:R-:W-:Y:S01]  /*6160*/  @!P3 PRMT R63, R0, 0x7610, R63 ;  /* 0x00007610003fb816 */ /* 0x000fe2000000003f */
[----:B--2---:R-:W-:Y:S06]  /*6170*/  @UP0 UIMAD.WIDE UR4, UR6, 0x4, UR4 ;  /* 0x00000004060408a5 */ /* 0x004fec000f8e0204 */
[----:B------:R-:W-:Y:S01]  /*6180*/  IMAD.U32 R2, RZ, RZ, UR4 ;  /* 0x00000004ff027e24 */ /* 0x000fe2000f8e00ff */
[----:B------:R-:W-:Y:S04]  /*6190*/  MOV R3, UR5 ;  /* 0x0000000500037c02 */ /* 0x000fe80008000f00 */
[----:B------:R-:W2:Y:S01]  /*61a0*/  @!UP0 LDCU UR4, c[0x0][0x880] ;  /* 0x00011000ff0487ac */ /* 0x000ea20008000800 */
[----:B-1---5:R3:W5:Y:S02]  /*61b0*/  @P3 LDG.E R27, desc[UR8][R2.64] ;  /* 0x00000008021b3981 */ /* 0x022764000c1e1900 */
[----:B--23--:R-:W-:Y:S02]  /*61c0*/  @!P3 IMAD.U32 R27, RZ, RZ, UR4 ;  /* 0x00000004ff1bbe24 */ /* 0x00cfe4000f8e00ff */
.L_x_100:
[----:B------:R-:W-:Y:S05]  /*61d0*/  @!P4 BRA `(.L_x_101) ;  /* 0x000000000024c947 */ /* 0x000fea0003800000 */
[----:B------:R-:W-:Y:S01]  /*61e0*/  ISETP.NE.U32.AND P3, PT, R42, RZ, PT ;  /* 0x000000ff2a00720c */ /* 0x000fe20003f65070 */
[----:B------:R-:W2:Y:S03]  /*61f0*/  LDCU.64 UR4, c[0x0][0x358] ;  /* 0x00006b00ff0477ac */ /* 0x000ea60008000a00 */
[----:B------:R-:W-:Y:S11]  /*6200*/  ISETP.NE.AND.EX P3, PT, R43, RZ, PT, P3 ;  /* 0x000000ff2b00720c */ /* 0x000ff60003f65330 */
[----:B------:R-:W-:Y:S02]  /*6210*/  @!UPT UIADD3 URZ, UPT, UPT, URZ, URZ, URZ ;  /* 0x000000fffffff290 */ /* 0x000fe4000fffe0ff */
[----:B------:R-:W3:Y:S01]  /*6220*/  @P3 LDC.64 R2, c[0x0][0x8a8] ;  /* 0x00022a00ff023b82 */ /* 0x000ee20000000a00 */
[----:B-1----:R-:W-:Y:S04]  /*6230*/  @P3 IMAD R0, R60, UR36, RZ ;  /* 0x000000243c003c24 */ /* 0x002fe8000f8e02ff */
[----:B---3--:R-:W-:Y:S05]  /*6240*/  @P3 IMAD.WIDE R2, R0, 0x4, R2 ;  /* 0x0000000400023825 */ /* 0x008fea00078e0202 */
[----:B--2--5:R2:W5:Y:S02]  /*6250*/  @P3 LDG.E R24, desc[UR4][R2.64] ;  /* 0x0000000402183981 */ /* 0x024564000c1e1900 */
[----:B--2---:R-:W3:Y:S02]  /*6260*/  @!P3 LDC R24, c[0x0][0x8a0] ;  /* 0x00022800ff18bb82 */ /* 0x004ee40000000800 */
.L_x_101:
[----:B-----5:R-:W-:Y:S01]  /*6270*/  FSETP.NEU.AND P3, PT, R27, RZ, PT ;  /* 0x000000ff1b00720b */ /* 0x020fe20003f6d000 */
[----:B------:R-:W-:Y:S01]  /*6280*/  IMAD.SHL.U32 R84, R62, 0x4, RZ ;  /* 0x000000043e547824 */ /* 0x000fe200078e00ff */
[----:B------:R-:W-:Y:S01]  /*6290*/  SEL R5, RZ, 0xffffffff, P2 ;  /* 0xffffffffff057807 */ /* 0x000fe20001000000 */
[----:B------:R-:W-:Y:S01]  /*62a0*/  BSSY B1, `(.L_x_102) ;  /* 0x0000044000017945 */ /* 0x000fe20003800000 */
[----:B------:R-:W-:Y:S01]  /*62b0*/  @P1 LOP3.LUT P2, RZ, R63, 0xff, RZ, 0xc0, !PT ;  /* 0x000000ff3fff1812 */ /* 0x000fe2000784c0ff */
[----:B------:R-:W-:Y:S01]  /*62c0*/  VIADD R79, R84, UR44 ;  /* 0x0000002c544f7c36 */ /* 0x000fe20008000000 */
[----:B------:R-:W-:Y:S01]  /*62d0*/  @P1 SEL R2, RZ, 0xffffffff, P3 ;  /* 0xffffffffff021807 */ /* 0x000fe20001800000 */
[----:B------:R-:W-:Y:S01]  /*62e0*/  IMAD.MOV.U32 R85, RZ, RZ, 0x1 ;  /* 0x00000001ff557424 */ /* 0x000fe200078e00ff */
[----:B------:R-:W-:Y:S01]  /*62f0*/  LOP3.LUT R73, R73, 0x1, RZ, 0x3c, !PT ;  /* 0x0000000149497812 */ /* 0x000fe200078e3cff */
[----:B------:R-:W-:Y:S01]  /*6300*/  IMAD.MOV.U32 R83, RZ, RZ, RZ ;  /* 0x000000ffff537224 */ /* 0x000fe200078e00ff */
[----:B------:R-:W-:Y:S02]  /*6310*/  @P0 SEL R2, R5, R2, !P2 ;  /* 0x0000000205020207 */ /* 0x000fe40005000000 */
[----:B------:R-:W-:Y:S02]  /*6320*/  CS2R R46, SRZ ;  /* 0x00000000002e7805 */ /* 0x000fe4000001ff00 */
[----:B------:R-:W-:Y:S02]  /*6330*/  LEA R80, R22, UR44, 0x3 ;  /* 0x0000002c16507c11 */ /* 0x000fe4000f8e18ff */
[----:B------:R-:W-:Y:S02]  /*6340*/  CS2R R44, SRZ ;  /* 0x00000000002c7805 */ /* 0x000fe4000001ff00 */
[----:B------:R-:W-:Y:S02]  /*6350*/  @P1 LOP3.LUT R2, R2, 0x1, RZ, 0xc0, !PT ;  /* 0x0000000102021812 */ /* 0x000fe400078ec0ff */
[----:B------:R-:W-:Y:S02]  /*6360*/  CS2R R50, SRZ ;  /* 0x0000000000327805 */ /* 0x000fe4000001ff00 */
[----:B------:R-:W-:Y:S02]  /*6370*/  SHF.L.U32 R3, R72, 0x1f, RZ ;  /* 0x0000001f48037819 */ /* 0x000fe400000006ff */
[----:B------:R-:W-:Y:S02]  /*6380*/  CS2R R48, SRZ ;  /* 0x0000000000307805 */ /* 0x000fe4000001ff00 */
[----:B------:R-:W-:Y:S02]  /*6390*/  ISETP.NE.U32.OR P6, PT, R2, 0x1, !P1 ;  /* 0x000000010200780c */ /* 0x000fe40004fc5470 */
[----:B------:R-:W-:Y:S02]  /*63a0*/  CS2R R54, SRZ ;  /* 0x0000000000367805 */ /* 0x000fe4000001ff00 */
[----:B------:R-:W-:Y:S02]  /*63b0*/  PLOP3.LUT P2, PT, PT, PT, UP1, 0x80, 0x8 ;  /* 0x000000000008781c */ /* 0x000fe40003f4f018 */
[----:B------:R-:W-:Y:S02]  /*63c0*/  CS2R R52, SRZ ;  /* 0x0000000000347805 */ /* 0x000fe4000001ff00 */
[----:B------:R-:W-:Y:S02]  /*63d0*/  LEA.HI R25, R22, R22, RZ, 0x1 ;  /* 0x0000001616197211 */ /* 0x000fe400078f08ff */
[----:B------:R-:W-:Y:S02]  /*63e0*/  CS2R R58, SRZ ;  /* 0x00000000003a7805 */ /* 0x000fe4000001ff00 */
[----:B------:R-:W-:Y:S02]  /*63f0*/  LOP3.LUT P4, R69, R63, 0xff, RZ, 0xc0, !PT ;  /* 0x000000ff3f457812 */ /* 0x000fe4000788c0ff */
[----:B------:R-:W-:Y:S02]  /*6400*/  CS2R R56, SRZ ;  /* 0x0000000000387805 */ /* 0x000fe4000001ff00 */
[----:B------:R-:W-:Y:S01]  /*6410*/  SEL R2, RZ, 0xffffffff, P3 ;  /* 0xffffffffff027807 */ /* 0x000fe20001800000 */
[C---:B-1----:R-:W-:Y:S01]  /*6420*/  IMAD.SHL.U32 R0, R25.reuse, 0x40, RZ ;  /* 0x0000004019007824 */ /* 0x042fe200078e00ff */
[----:B------:R-:W-:Y:S01]  /*6430*/  LOP3.LUT R25, R25, 0xffe, RZ, 0xc0, !PT ;  /* 0x00000ffe19197812 */ /* 0x000fe200078ec0ff */
[----:B------:R-:W-:Y:S01]  /*6440*/  VIADD R81, R79, 0x400 ;  /* 0x000004004f517836 */ /* 0x000fe20000000000 */
[----:B------:R-:W-:Y:S01]  /*6450*/  P2R R77, PR, RZ, 0x40 ;  /* 0x00000040ff4d7803 */ /* 0x000fe20000000000 */
[----:B------:R-:W-:Y:S01]  /*6460*/  IMAD.IADD R78, R74, 0x1, R79 ;  /* 0x000000014a4e7824 */ /* 0x000fe200078e024f */
[----:B------:R-:W-:Y:S01]  /*6470*/  @P6 SHF.L.U32 R4, R73, 0x1f, RZ ;  /* 0x0000001f49046819 */ /* 0x000fe200000006ff */
[----:B------:R-:W-:Y:S01]  /*6480*/  IMAD.IADD R25, R22, 0x1, -R25 ;  /* 0x0000000116197824 */ /* 0x000fe200078e0a19 */
[----:B------:R-:W-:Y:S02]  /*6490*/  @P2 SEL R2, R5, R2, !P4 ;  /* 0x0000000205022207 */ /* 0x000fe40006000000 */
[----:B------:R-:W1:Y:S01]  /*64a0*/  @P6 SYNCS.PHASECHK.TRANS64.TRYWAIT P1, [UR44+0x80], R4 ;  /* 0x00008004ff0065a7 */ /* 0x000e62000802112c */
[----:B------:R-:W-:Y:S02]  /*64b0*/  LOP3.LUT R0, R0, 0xffffff80, RZ, 0xc0, !PT ;  /* 0xffffff8000007812 */ /* 0x000fe400078ec0ff */
[----:B------:R-:W-:Y:S03]  /*64c0*/  LOP3.LUT R2, R2, 0x1, RZ, 0xc0, !PT ;  /* 0x0000000102027812 */ /* 0x000fe600078ec0ff */
[----:B------:R-:W-:Y:S01]  /*64d0*/  IMAD.IADD R0, R23, 0x1, R0 ;  /* 0x0000000117007824 */ /* 0x000fe200078e0200 */
[----:B------:R-:W-:Y:S03]  /*64e0*/  ISETP.NE.U32.AND P5, PT, R2, 0x1, PT ;  /* 0x000000010200780c */ /* 0x000fe60003fa5070 */
[----:B------:R-:W-:Y:S01]  /*64f0*/  IMAD R25, R25, 0x100000, R0 ;  /* 0x0010000019197824 */ /* 0x000fe200078e0200 */
[----:B------:R-:W-:Y:S01]  /*6500*/  P2R R86, PR, RZ, 0x20 ;  /* 0x00000020ff567803 */ /* 0x000fe20000000000 */
[----:B------:R2:W4:Y:S01]  /*6510*/  SYNCS.PHASECHK.TRANS64.TRYWAIT P0, [R80+URZ+0xf0], R3 ;  /* 0x0000f003500075a7 */ /* 0x00052200080011ff */
[----:B-1----:R-:W-:Y:S01]  /*6520*/  @P6 SEL R85, RZ, 0x1, !P1 ;  /* 0x00000001ff556807 */ /* 0x002fe20004800000 */
[----:B--2---:R-:W-:Y:S06]  /*6530*/  @!P6 BRA `(.L_x_103) ;  /* 0x000000000068e947 */ /* 0x004fec0003800000 */
[----:B------:R-:W-:Y:S01]  /*6540*/  @P5 IMAD R5, R75, 0x4, R81 ;  /* 0x000000044b055824 */ /* 0x000fe200078e0251 */
[----:B------:R-:W-:Y:S01]  /*6550*/  ISETP.NE.AND P1, PT, R85, RZ, PT ;  /* 0x000000ff5500720c */ /* 0x000fe20003f25270 */
[----:B------:R-:W-:Y:S01]  /*6560*/  @P5 IMAD R2, R75, 0x4, R79 ;  /* 0x000000044b025824 */ /* 0x000fe200078e024f */
[----:B------:R-:W-:Y:S01]  /*6570*/  BSSY B0, `(.L_x_104) ;  /* 0x000000e000007945 */ /* 0x000fe20003800000 */
[----:B------:R-:W-:Y:S01]  /*6580*/  IMAD.MOV.U32 R46, RZ, RZ, RZ ;  /* 0x000000ffff2e7224 */ /* 0x000fe200078e00ff */
[----:B------:R-:W-:Y:S01]  /*6590*/  CS2R R50, SRZ ;  /* 0x0000000000327805 */ /* 0x000fe2000001ff00 */
[----:B------:R-:W-:Y:S01]  /*65a0*/  @P5 IMAD.IADD R4, R74, 0x1, R5 ;  /* 0x000000014a045824 */ /* 0x000fe200078e0205 */
[----:B------:R-:W-:Y:S02]  /*65b0*/  CS2R R48, SRZ ;  /* 0x0000000000307805 */ /* 0x000fe4000001ff00 */
[----:B------:R-:W-:Y:S02]  /*65c0*/  CS2R R44, SRZ ;  /* 0x00000000002c7805 */ /* 0x000fe4000001ff00 */
[----:B------:R-:W-:Y:S02]  /*65d0*/  CS2R R58, SRZ ;  /* 0x00000000003a7805 */ /* 0x000fe4000001ff00 */
[----:B------:R-:W-:Y:S02]  /*65e0*/  CS2R R56, SRZ ;  /* 0x0000000000387805 */ /* 0x000fe4000001ff00 */
[----:B------:R-:W-:Y:S02]  /*65f0*/  CS2R R54, SRZ ;  /* 0x0000000000367805 */ /* 0x000fe4000001ff00 */
[----:B------:R-:W-:Y:S01]  /*6600*/  CS2R R52, SRZ ;  /* 0x0000000000347805 */ /* 0x000fe2000001ff00 */
[----:B------:R-:W-:Y:S06]  /*6610*/  @P1 BRA `(.L_x_105) ;  /* 0x00000000000c1947 */ /* 0x000fec0003800000 */
[----:B------:R-:W-:Y:S04]  /*6620*/  SHF.L.U32 R5, R73, 0x1f, RZ ;  /* 0x0000001f49057819 */ /* 0x000fe800000006ff */
[----:B------:R-:W1:Y:S02]  /*6630*/  SYNCS.PHASECHK.TRANS64.TRYWAIT P1, [UR44+0x80], R5 ;  /* 0x00008005ff0075a7 */ /* 0x000e64000802112c */
[----:B-1----:R-:W-:Y:S05]  /*6640*/  @!P1 BRA `(.L_x_106) ;  /* 0x0000003000f89947 */ /* 0x002fea0003800000 */
.L_x_105:
[----:B------:R-:W-:Y:S05]  /*6650*/  BSYNC B0 ;  /* 0x0000000000007941 */ /* 0x000fea0003800000 */
.L_x_104:
[----:B------:R-:W-:Y:S01]  /*6660*/  ISETP.NE.AND P1, PT, R86, RZ, PT ;  /* 0x000000ff5600720c */ /* 0x000fe20003f25270 */
[----:B------:R-:W-:Y:S11]  /*6670*/  HFMA2 R83, -RZ, RZ, 0, 5.9604644775390625e-08 ;  /* 0x00000001ff537431 */ /* 0x000ff600000001ff */
[----:B------:R-:W-:Y:S01]  /*6680*/  @!UPT UIADD3 URZ, UPT, UPT, URZ, URZ, URZ ;  /* 0x000000fffffff290 */ /* 0x000fe2000fffe0ff */
[----:B------:R-:W-:Y:S05]  /*6690*/  @P1 WARPSYNC.ALL ;  /* 0x0000000000001948 */ /* 0x000fea0003800000 */
[----:B------:R2:W1:Y:S04]  /*66a0*/  @P1 LDSM.16.M88.4 R48, [R2+0x400] ;  /* 0x000400000230183b */ /* 0x0004680000000200 */
[----:B------:R2:W1:Y:S04]  /*66b0*/  @P1 LDSM.16.M88.4 R44, [R4] ;  /* 0x00000000042c183b */ /* 0x0004680000000200 */
[----:B------:R2:W1:Y:S04]  /*66c0*/  @P1 LDSM.16.M88.4 R56, [R84+UR44+0x400] ;  /* 0x0004002c5438183b */ /* 0x0004680008000200 */
[----:B------:R2:W1:Y:S02]  /*66d0*/  @P1 LDSM.16.M88.4 R52, [R78+0x400] ;  /* 0x000400004e34183b */ /* 0x0004640000000200 */
.L_x_103:
[----:B------:R-:W-:Y:S05]  /*66e0*/  BSYNC B1 ;  /* 0x0000000000017941 */ /* 0x000fea0003800000 */
.L_x_102:
[----:B-1----:R-:W-:Y:S04]  /*66f0*/  SHF.R.U32.HI R5, RZ, 0x15, R25 ;  /* 0x00000015ff057819 */ /* 0x002fe80000011619 */
[----:B------:R-:W-:Y:S01]  /*6700*/  LOP3.LUT P1, RZ, R5, 0x3, R64, 0x48, !PT ;  /* 0x0000000305ff7812 */ /* 0x000fe20007824840 */
[----:B------:R-:W-:Y:S01]  /*6710*/  @!UPT UIADD3 URZ, UPT, UPT, URZ, URZ, URZ ;  /* 0x000000fffffff290 */ /* 0x000fe2000fffe0ff */
[----:B----4-:R-:W-:Y:S11]  /*6720*/  @P0 BRA `(.L_x_107) ;  /* 0x0000000000080947 */ /* 0x010ff60003800000 */
[----:B------:R-:W1:Y:S02]  /*6730*/  SYNCS.PHASECHK.TRANS64.TRYWAIT P0, [R80+URZ+0xf0], R3 ;  /* 0x0000f003500075a7 */ /* 0x000e6400080011ff */
[----:B-1----:R-:W-:Y:S05]  /*6740*/  @!P0 BRA `(.L_x_108) ;  /* 0x0000003000d08947 */ /* 0x002fea0003800000 */
.L_x_107:
[----:B------:R-:W-:Y:S05]  /*6750*/  @!P1 BRA `(.L_x_109) ;  /* 0x0000000000409947 */ /* 0x000fea0003800000 */
[----:B------:R-:W4:Y:S01]  /*6760*/  LDCU.64 UR8, c[0x4][0x70] ;  /* 0x01000e00ff0877ac */ /* 0x000f220008000a00 */
[----:B-1----:R-:W-:Y:S01]  /*6770*/  MOV R3, 0x0 ;  /* 0x0000000000037802 */ /* 0x002fe20000000f00 */
[----:B------:R-:W-:Y:S02]  /*6780*/  HFMA2 R12, -RZ, RZ, 0, 5.9604644775390625e-08 ;  /* 0x00000001ff0c7431 */ /* 0x000fe400000001ff */
[----:B------:R-:W-:Y:S02]  /*6790*/  IMAD.MOV.U32 R8, RZ, RZ, 0x192 ;  /* 0x00000192ff087424 */ /* 0x000fe400078e00ff */
[----:B------:R-:W-:Y:S01]  /*67a0*/  IMAD.MOV.U32 R13, RZ, RZ, RZ ;  /* 0x000000ffff0d7224 */ /* 0x000fe200078e00ff */
[----:B------:R-:W1:Y:S01]  /*67b0*/  LDCU.64 UR6, c[0x4][0x78] ;  /* 0x01000f00ff0677ac */ /* 0x000e620008000a00 */
[----:B--2---:R-:W2:Y:S01]  /*67c0*/  LDC.64 R2, c[0x4][R3] ;  /* 0x0100000003027b82 */ /* 0x004ea20000000a00 */
[----:B------:R-:W5:Y:S01]  /*67d0*/  LDCU.64 UR4, c[0x4][0x10] ;  /* 0x01000200ff0477ac */ /* 0x000f620008000a00 */
[----:B----4-:R-:W-:Y:S01]  /*67e0*/  MOV R5, UR9 ;  /* 0x0000000900057c02 */ /* 0x010fe20008000f00 */
[----:B------:R-:W-:Y:S01]  /*67f0*/  IMAD.U32 R4, RZ, RZ, UR8 ;  /* 0x00000008ff047e24 */ /* 0x000fe2000f8e00ff */
[----:B-1----:R-:W-:Y:S01]  /*6800*/  MOV R7, UR7 ;  /* 0x0000000700077c02 */ /* 0x002fe20008000f00 */
[----:B------:R-:W-:Y:S01]  /*6810*/  IMAD.U32 R6, RZ, RZ, UR6 ;  /* 0x00000006ff067e24 */ /* 0x000fe2000f8e00ff */
[----:B-----5:R-:W-:Y:S01]  /*6820*/  MOV R11, UR5 ;  /* 0x00000005000b7c02 */ /* 0x020fe20008000f00 */
[----:B------:R-:W-:Y:S02]  /*6830*/  IMAD.U32 R10, RZ, RZ, UR4 ;  /* 0x00000004ff0a7e24 */ /* 0x000fe4000f8e00ff */
[----:B------:R-:W-:Y:S07]  /*6840*/  LEPC R20, `(.L_x_109) ;  /* 0x000000001014794e */ /* 0x000fee0000000000 */
[----:B--23--:R-:W-:Y:S05]  /*6850*/  CALL.ABS.NOINC R2 ;  /* 0x0000000002007343 */ /* 0x00cfea0003c00000 */
.L_x_109:
[----:B------:R-:W-:Y:S01]  /*6860*/  LOP3.LUT R20, R56, 0xffffe000, RZ, 0xc0, !PT ;  /* 0xffffe00038147812 */ /* 0x000fe200078ec0ff */
[----:B------:R-:W-:Y:S05]  /*6870*/  WARPSYNC.ALL ;  /* 0x0000000000007948 */ /* 0x000fea0003800000 */
[----:B------:R-:W-:Y:S01]  /*6880*/  R2UR UR4, R25 ;  /* 0x00000000190472ca */ /* 0x000fe200000e0000 */
[----:B------:R-:W-:Y:S01]  /*6890*/  IMAD.SHL.U32 R88, R75, 0x4, RZ ;  /* 0x000000044b587824 */ /* 0x000fe200078e00ff */
[----:B------:R-:W-:Y:S01]  /*68a0*/  LOP3.LUT R21, R57, 0xffffe000, RZ, 0xc0, !PT ;  /* 0xffffe00039157812 */ /* 0x000fe200078ec0ff */
[----:B------:R-:W-:Y:S01]  /*68b0*/  BSSY.RECONVERGENT B0, `(.L_x_110) ;  /* 0x0000059000007945 */ /* 0x000fe20003800200 */
[----:B------:R-:W-:Y:S02]  /*68c0*/  LOP3.LUT R26, R59, 0xffffe000, RZ, 0xc0, !PT ;  /* 0xffffe0003b1a7812 */ /* 0x000fe400078ec0ff */
[----:B------:R-:W-:Y:S02]  /*68d0*/  LOP3.LUT R32, R53, 0xffffe000, RZ, 0xc0, !PT ;  /* 0xffffe00035207812 */ /* 0x000fe400078ec0ff */
[----:B------:R-:W-:Y:S02]  /*68e0*/  LOP3.LUT R33, R54, 0xffffe000, RZ, 0xc0, !PT ;  /* 0xffffe00036217812 */ /* 0x000fe400078ec0ff */
[----:B------:R-:W-:Y:S02]  /*68f0*/  IADD3 R81, PT, PT, R81, R88, RZ ;  /* 0x0000005851517210 */ /* 0x000fe40007ffe0ff */
[----:B------:R-:W-:Y:S01]  /*6900*/  ISETP.NE.AND P0, PT, R76, RZ, PT ;  /* 0x000000ff4c00720c */ /* 0x000fe20003f05270 */
[----:B--2---:R-:W3:Y:S02]  /*6910*/  LDTM.16dp128bit.x8 R4, tmem[UR4] ;  /* 0x00000004000479ee */ /* 0x004ee40008180000 */
[----:B------:R-:W-:Y:S02]  /*6920*/  IMAD.IADD R82, R74, 0x1, R81 ;  /* 0x000000014a527824 */ /* 0x000fe400078e0251 */
[C---:B---3--:R-:W-:Y:S01]  /*6930*/  FMUL R0, R24.reuse, R4 ;  /* 0x0000000418007220 */ /* 0x048fe20000400000 */
[C---:B------:R-:W-:Y:S01]  /*6940*/  FMUL R2, R24.reuse, R5 ;  /* 0x0000000518027220 */ /* 0x040fe20000400000 */
[C---:B-1----:R-:W-:Y:S01]  /*6950*/  FMUL R3, R24.reuse, R6 ;  /* 0x0000000618037220 */ /* 0x042fe20000400000 */
[----:B------:R-:W-:Y:S01]  /*6960*/  FMUL R7, R24, R7 ;  /* 0x0000000718077220 */ /* 0x000fe20000400000 */
[C---:B------:R-:W-:Y:S01]  /*6970*/  FFMA R28, R27.reuse, R20, R0 ;  /* 0x000000141b1c7223 */ /* 0x040fe20000000000 */
[----:B------:R-:W-:Y:S01]  /*6980*/  LOP3.LUT R20, R58, 0xffffe000, RZ, 0xc0, !PT ;  /* 0xffffe0003a147812 */ /* 0x000fe200078ec0ff */
[C---:B------:R-:W-:Y:S01]  /*6990*/  FFMA R29, R27.reuse, R21, R2 ;  /* 0x000000151b1d7223 */ /* 0x040fe20000000002 */
[----:B------:R-:W-:Y:S01]  /*69a0*/  LOP3.LUT R21, R52, 0xffffe000, RZ, 0xc0, !PT ;  /* 0xffffe00034157812 */ /* 0x000fe200078ec0ff */
[C---:B------:R-:W-:Y:S01]  /*69b0*/  FMUL R4, R24.reuse, R8 ;  /* 0x0000000818047220 */ /* 0x040fe20000400000 */
[----:B------:R-:W-:Y:S01]  /*69c0*/  F2FP.TF32.F32.PACK_B R28, R28 ;  /* 0x0000001cff1c723e */ /* 0x000fe200024050ff */
[----:B------:R-:W-:Y:S01]  /*69d0*/  FFMA R30, R27, R20, R3 ;  /* 0x000000141b1e7223 */ /* 0x000fe20000000003 */
[----:B------:R-:W-:Y:S01]  /*69e0*/  LOP3.LUT R20, R55, 0xffffe000, RZ, 0xc0, !PT ;  /* 0xffffe00037147812 */ /* 0x000fe200078ec0ff */
[C---:B------:R-:W-:Y:S01]  /*69f0*/  FMUL R5, R24.reuse, R9 ;  /* 0x0000000918057220 */ /* 0x040fe20000400000 */
[----:B------:R-:W-:Y:S01]  /*6a00*/  F2FP.TF32.F32.PACK_B R29, R29 ;  /* 0x0000001dff1d723e */ /* 0x000fe200024050ff */
[C---:B------:R-:W-:Y:S01]  /*6a10*/  FMUL R6, R24.reuse, R10 ;  /* 0x0000000a18067220 */ /* 0x040fe20000400000 */
[----:B------:R-:W-:Y:S01]  /*6a20*/  F2FP.TF32.F32.PACK_B R30, R30 ;  /* 0x0000001eff1e723e */ /* 0x000fe200024050ff */
[----:B------:R-:W-:Y:S01]  /*6a30*/  FFMA R31, R27, R26, R7 ;  /* 0x0000001a1b1f7223 */ /* 0x000fe20000000007 */
[----:B------:R-:W-:Y:S01]  /*6a40*/  LOP3.LUT R26, R49, 0xffffe000, RZ, 0xc0, !PT ;  /* 0xffffe000311a7812 */ /* 0x000fe200078ec0ff */
[----:B------:R-:W-:Y:S01]  /*6a50*/  FMUL R11, R24, R11 ;  /* 0x0000000b180b7220 */ /* 0x000fe20000400000 */
[C---:B------:R-:W-:Y:S01]  /*6a60*/  FFMA R4, R27.reuse, R21, R4 ;  /* 0x000000151b047223 */ /* 0x040fe20000000004 */
[----:B------:R-:W-:Y:S01]  /*6a70*/  LOP3.LUT R21, R48, 0xffffe000, RZ, 0xc0, !PT ;  /* 0xffffe00030157812 */ /* 0x000fe200078ec0ff */
[C---:B------:R-:W-:Y:S01]  /*6a80*/  FFMA R5, R27.reuse, R32, R5 ;  /* 0x000000201b057223 */ /* 0x040fe20000000005 */
[----:B------:R-:W-:Y:S01]  /*6a90*/  F2FP.TF32.F32.PACK_B R31, R31 ;  /* 0x0000001fff1f723e */ /* 0x000fe200024050ff */
        /* <DEDUP_REMOVED lines=8> */
[----:B------:R1:W-:Y:S01]  /*6b20*/  STSM.16.M88.4 [R79+0x400], R28 ;  /* 0x0004001c4f007844 */ /* 0x0003e20000000200 */
[----:B------:R-:W-:Y:S01]  /*6b30*/  F2FP.TF32.F32.PACK_B R6, R6 ;  /* 0x00000006ff06723e */ /* 0x000fe200024050ff */
[C---:B------:R-:W-:Y:S01]  /*6b40*/  FMUL R10, R24.reuse, R14 ;  /* 0x0000000e180a7220 */ /* 0x040fe20000400000 */
[----:B------:R-:W-:Y:S01]  /*6b50*/  F2FP.TF32.F32.PACK_B R7, R7 ;  /* 0x00000007ff07723e */ /* 0x000fe200024050ff */
[----:B------:R-:W-:Y:S01]  /*6b60*/  FMUL R15, R24, R15 ;  /* 0x0000000f180f7220 */ /* 0x000fe20000400000 */
[C---:B------:R-:W-:Y:S01]  /*6b70*/  FFMA R8, R27.reuse, R21, R8 ;  /* 0x000000151b087223 */ /* 0x040fe20000000008 */
[C---:B------:R-:W-:Y:S01]  /*6b80*/  FFMA R9, R27.reuse, R26, R9 ;  /* 0x0000001a1b097223 */ /* 0x040fe20000000009 */
[C---:B------:R-:W-:Y:S01]  /*6b90*/  FFMA R10, R27.reuse, R33, R10 ;  /* 0x000000211b0a7223 */ /* 0x040fe2000000000a */
[----:B------:R1:W-:Y:S01]  /*6ba0*/  STSM.16.M88.4 [R78+0x400], R4 ;  /* 0x000400044e007844 */ /* 0x0003e20000000200 */
[----:B------:R-:W-:Y:S01]  /*6bb0*/  LOP3.LUT R21, R44, 0xffffe000, RZ, 0xc0, !PT ;  /* 0xffffe0002c157812 */ /* 0x000fe200078ec0ff */
[----:B------:R-:W-:Y:S01]  /*6bc0*/  FFMA R11, R27, R20, R15 ;  /* 0x000000141b0b7223 */ /* 0x000fe2000000000f */
[----:B------:R-:W-:Y:S01]  /*6bd0*/  LOP3.LUT R20, R45, 0xffffe000, RZ, 0xc0, !PT ;  /* 0xffffe0002d147812 */ /* 0x000fe200078ec0ff */
[C---:B------:R-:W-:Y:S01]  /*6be0*/  FMUL R12, R24.reuse, R16 ;  /* 0x00000010180c7220 */ /* 0x040fe20000400000 */
[----:B------:R-:W-:Y:S01]  /*6bf0*/  FMUL R13, R24, R17 ;  /* 0x00000011180d7220 */ /* 0x000fe20000400000 */
[----:B------:R-:W-:Y:S01]  /*6c00*/  LOP3.LUT R33, R46, 0xffffe000, RZ, 0xc0, !PT ;  /* 0xffffe0002e217812 */ /* 0x000fe200078ec0ff */
[C---:B------:R-:W-:Y:S01]  /*6c10*/  FMUL R14, R24.reuse, R18 ;  /* 0x00000012180e7220 */ /* 0x040fe20000400000 */
[----:B------:R-:W-:Y:S01]  /*6c20*/  LOP3.LUT R26, R47, 0xffffe000, RZ, 0xc0, !PT ;  /* 0xffffe0002f1a7812 */ /* 0x000fe200078ec0ff */
[----:B------:R-:W-:Y:S01]  /*6c30*/  FMUL R19, R24, R19 ;  /* 0x0000001318137220 */ /* 0x000fe20000400000 */
[C---:B------:R-:W-:Y:S01]  /*6c40*/  FFMA R12, R27.reuse, R21, R12 ;  /* 0x000000151b0c7223 */ /* 0x040fe2000000000c */
[C---:B------:R-:W-:Y:S01]  /*6c50*/  FFMA R13, R27.reuse, R20, R13 ;  /* 0x000000141b0d7223 */ /* 0x040fe2000000000d */
[C---:B------:R-:W-:Y:S01]  /*6c60*/  FFMA R14, R27.reuse, R33, R14 ;  /* 0x000000211b0e7223 */ /* 0x040fe2000000000e */
[----:B------:R-:W-:Y:S01]  /*6c70*/  FFMA R15, R27, R26, R19 ;  /* 0x0000001a1b0f7223 */ /* 0x000fe20000000013 */
[----:B------:R-:W-:Y:S02]  /*6c80*/  F2FP.TF32.F32.PACK_B R8, R8 ;  /* 0x00000008ff08723e */ /* 0x000fe400024050ff */
[----:B------:R-:W-:Y:S02]  /*6c90*/  F2FP.TF32.F32.PACK_B R9, R9 ;  /* 0x00000009ff09723e */ /* 0x000fe400024050ff */
[----:B------:R-:W-:Y:S02]  /*6ca0*/  F2FP.TF32.F32.PACK_B R10, R10 ;  /* 0x0000000aff0a723e */ /* 0x000fe400024050ff */
[----:B------:R-:W-:Y:S02]  /*6cb0*/  F2FP.TF32.F32.PACK_B R11, R11 ;  /* 0x0000000bff0b723e */ /* 0x000fe400024050ff */
[----:B------:R-:W-:Y:S02]  /*6cc0*/  F2FP.TF32.F32.PACK_B R12, R12 ;  /* 0x0000000cff0c723e */ /* 0x000fe400024050ff */
[----:B------:R-:W-:Y:S01]  /*6cd0*/  F2FP.TF32.F32.PACK_B R13, R13 ;  /* 0x0000000dff0d723e */ /* 0x000fe200024050ff */
[----:B------:R1:W-:Y:S01]  /*6ce0*/  STSM.16.M88.4 [R81], R8 ;  /* 0x0000000851007844 */ /* 0x0003e20000000200 */
[----:B------:R-:W-:Y:S02]  /*6cf0*/  F2FP.TF32.F32.PACK_B R14, R14 ;  /* 0x0000000eff0e723e */ /* 0x000fe400024050ff */
[----:B------:R-:W-:Y:S05]  /*6d00*/  F2FP.TF32.F32.PACK_B R15, R15 ;  /* 0x0000000fff0f723e */ /* 0x000fea00024050ff */
[----:B------:R1:W-:Y:S01]  /*6d10*/  STSM.16.M88.4 [R82], R12 ;  /* 0x0000000c52007844 */ /* 0x0003e20000000200 */
[----:B------:R-:W-:Y:S01]  /*6d20*/  @!PT LDS RZ, [RZ] ;  /* 0x00000000fffff984 */ /* 0x000fe20000000800 */
[----:B------:R-:W-:Y:S01]  /*6d30*/  @!PT LDS RZ, [RZ] ;  /* 0x00000000fffff984 */ /* 0x000fe20000000800 */
[----:B------:R-:W-:Y:S01]  /*6d40*/  @!PT LDS RZ, [RZ] ;  /* 0x00000000fffff984 */ /* 0x000fe20000000800 */
[----:B------:R-:W-:Y:S01]  /*6d50*/  @!PT LDS RZ, [RZ] ;  /* 0x00000000fffff984 */ /* 0x000fe20000000800 */
[----:B------:R2:W-:Y:S07]  /*6d60*/  MEMBAR.ALL.CTA ;  /* 0x0000000000007992 */ /* 0x0005ee0000008000 */
[----:B--2---:R-:W2:Y:S02]  /*6d70*/  FENCE.VIEW.ASYNC.S ;  /* 0x00000000000073c6 */ /* 0x004ea40000000000 */
[----:B--2---:R-:W-:Y:S06]  /*6d80*/  BAR.SYNC.DEFER_BLOCKING 0x1, 0x80 ;  /* 0x0042000000007b1d */ /* 0x004fec0000010000 */
[----:B------:R-:W-:Y:S05]  /*6d90*/  @P0 BRA `(.L_x_111) ;  /* 0x0000000000280947 */ /* 0x000fea0003800000 */
[----:B------:R-:W2:Y:S01]  /*6da0*/  LDCU.64 UR6, c[0x0][0x348] ;  /* 0x00006900ff0677ac */ /* 0x000ea20008000a00 */
[----:B------:R-:W-:Y:S01]  /*6db0*/  UIADD3 UR4, UPT, UPT, UR44, 0x400, URZ ;  /* 0x000004002c047890 */ /* 0x000fe2000fffe0ff */
[----:B------:R-:W-:Y:S05]  /*6dc0*/  UMOV UR51, UR36 ;  /* 0x0000002400337c82 */ /* 0x000fea0008000000 */
[----:B------:R-:W-:Y:S04]  /*6dd0*/  MOV R68, UR4 ;  /* 0x0000000400447c02 */ /* 0x000fe80008000f00 */
[----:B------:R-:W-:Y:S01]  /*6de0*/  R2UR UR48, R68 ;  /* 0x00000000443072ca */ /* 0x000fe200000e0000 */
[----:B--2---:R-:W-:Y:S04]  /*6df0*/  UIADD3 UR4, UP0, UPT, UR6, 0x680, URZ ;  /* 0x0000068006047890 */ /* 0x004fe8000ff1e0ff */
[----:B------:R-:W-:Y:S09]  /*6e00*/  UIADD3.X UR5, UPT, UPT, URZ, UR7, URZ, UP0, !UPT ;  /* 0x00000007ff057290 */ /* 0x000ff200087fe4ff */
[----:B------:R2:W-:Y:S01]  /*6e10*/  UTMASTG.3D [UR48], [UR4] ;  /* 0x00000030040073b5 */ /* 0x0005e20008010000 */
[----:B------:R0:W-:Y:S01]  /*6e20*/  UTMACMDFLUSH ;  /* 0x00000000000079b7 */ /* 0x0001e20000000000 */
[----:B--2---:R-:W-:Y:S04]  /*6e30*/  DEPBAR.LE SB0, 0x1 ;  /* 0x000080400000791a */ /* 0x004fe80000000000 */
.L_x_111:
[----:B------:R-:W-:Y:S05]  /*6e40*/  BSYNC.RECONVERGENT B0 ;  /* 0x0000000000007941 */ /* 0x000fea0003800200 */
.L_x_110:
[----:B------:R-:W-:Y:S01]  /*6e50*/  BAR.SYNC.DEFER_BLOCKING 0x1, 0x80 ;  /* 0x0042000000007b1d */ /* 0x000fe20000010000 */
[----:B------:R-:W-:Y:S01]  /*6e60*/  ISETP.NE.AND P1, PT, R77, RZ, PT ;  /* 0x000000ff4d00720c */ /* 0x000fe20003f25270 */
[----:B------:R-:W-:Y:S01]  /*6e70*/  UISETP.NE.AND UP0, UPT, UR47, URZ, UPT ;  /* 0x000000ff2f00728c */ /* 0x000fe2000bf05270 */
[----:B------:R-:W-:Y:S11]  /*6e80*/  LEA R3, R83, UR44, 0x3 ;  /* 0x0000002c53037c11 */ /* 0x000ff6000f8e18ff */
[----:B-1----:R-:W-:Y:S01]  /*6e90*/  @P1 SHF.L.U32 R4, R73, 0x1f, RZ ;  /* 0x0000001f49041819 */ /* 0x002fe200000006ff */
[----:B------:R-:W-:Y:S06]  /*6ea0*/  BRA.U !UP0, `(.L_x_112) ;  /* 0x0000000108247547 */ /* 0x000fec000b800000 */
[----:B------:R-:W1:Y:S01]  /*6eb0*/  S2R R0, SR_CgaCtaId ;  /* 0x0000000000007919 */ /* 0x000e620000008800 */
[----:B------:R-:W-:Y:S01]  /*6ec0*/  IMAD.U32 R2, RZ, RZ, UR46 ;  /* 0x0000002eff027e24 */ /* 0x000fe2000f8e00ff */
[----:B------:R-:W-:Y:S04]  /*6ed0*/  UIADD3 UR4, UPT, UPT, UR46, 0x1, URZ ;  /* 0x000000012e047890 */ /* 0x000fe8000fffe0ff */
[----:B------:R-:W-:Y:S01]  /*6ee0*/  @P1 LEA R2, R2, UR44, 0x3 ;  /* 0x0000002c02021c11 */ /* 0x000fe2000f8e18ff */
[----:B------:R-:W-:Y:S04]  /*6ef0*/  UISETP.NE.AND UP0, UPT, UR4, 0x4, UPT ;  /* 0x000000040400788c */ /* 0x000fe8000bf05270 */
[----:B------:R-:W-:Y:S01]  /*6f00*/  @P1 VIADD R5, R2, 0xa0 ;  /* 0x000000a002051836 */ /* 0x000fe20000000000 */
[----:B------:R-:W-:Y:S04]  /*6f10*/  USEL UR46, UR4, URZ, UP0 ;  /* 0x000000ff042e7287 */ /* 0x000fe80008000000 */
[----:B-1----:R-:W-:Y:S04]  /*6f20*/  @P1 PRMT R0, R0, 0x654, R5 ;  /* 0x0000065400001816 */ /* 0x002fe80000000005 */
[----:B------:R1:W-:Y:S04]  /*6f30*/  @P1 SYNCS.ARRIVE.TRANS64.RED.A1T0 RZ, [R0+URZ], RZ ;  /* 0x000000ff00ff19a7 */ /* 0x0003e800081004ff */
.L_x_112:
[----:B------:R-:W2:Y:S01]  /*6f40*/  @P1 SYNCS.PHASECHK.TRANS64.TRYWAIT P0, [R3+URZ+0x80], R4 ;  /* 0x00008004030015a7 */ /* 0x000ea200080011ff */
[----:B------:R-:W-:Y:S01]  /*6f50*/  BSSY B1, `(.L_x_113) ;  /* 0x0000017000017945 */ /* 0x000fe20003800000 */
[----:B--2---:R-:W-:Y:S03]  /*6f60*/  @P1 SEL R85, RZ, 0x1, !P0 ;  /* 0x00000001ff551807 */ /* 0x004fe60004000000 */
[----:B------:R-:W-:Y:S05]  /*6f70*/  @!P1 BRA `(.L_x_114) ;  /* 0x0000000000509947 */ /* 0x000fea0003800000 */
[----:B------:R-:W-:Y:S01]  /*6f80*/  ISETP.NE.AND P1, PT, R86, RZ, PT ;  /* 0x000000ff5600720c */ /* 0x000fe20003f25270 */
[----:B------:R-:W-:Y:S01]  /*6f90*/  BSSY B0, `(.L_x_115) ;  /* 0x000000a000007945 */ /* 0x000fe20003800000 */
[----:B------:R-:W-:Y:S11]  /*6fa0*/  ISETP.NE.AND P0, PT, R85, RZ, PT ;  /* 0x000000ff5500720c */ /* 0x000ff60003f05270 */
[----:B------:R-:W-:Y:S04]  /*6fb0*/  @P1 IMAD R4, R83, 0x2000, R84 ;  /* 0x0000200053041824 */ /* 0x000fe800078e0254 */
[----:B------:R-:W-:Y:S04]  /*6fc0*/  @P1 VIADD R7, R4, UR44 ;  /* 0x0000002c04071c36 */ /* 0x000fe80008000000 */
[----:B------:R-:W-:Y:S01]  /*6fd0*/  @P1 IMAD.IADD R2, R74, 0x1, R7 ;  /* 0x000000014a021824 */ /* 0x000fe200078e0207 */
[----:B------:R-:W-:Y:S01]  /*6fe0*/  @P1 IADD3 R5, PT, PT, R88, R7, RZ ;  /* 0x0000000758051210 */ /* 0x000fe20007ffe0ff */
[----:B------:R-:W-:Y:S06]  /*6ff0*/  @P0 BRA `(.L_x_116) ;  /* 0x00000000000c0947 */ /* 0x000fec0003800000 */
[----:B-1----:R-:W-:Y:S04]  /*7000*/  SHF.L.U32 R0, R73, 0x1f, RZ ;  /* 0x0000001f49007819 */ /* 0x002fe800000006ff */
[----:B------:R-:W1:Y:S02]  /*7010*/  SYNCS.PHASECHK.TRANS64.TRYWAIT P0, [R3+URZ+0x80], R0 ;  /* 0x00008000030075a7 */ /* 0x000e6400080011ff */
[----:B-1----:R-:W-:Y:S05]  /*7020*/  @!P0 BRA `(.L_x_117) ;  /* 0x0000002800ac8947 */ /* 0x002fea0003800000 */
.L_x_116:
[----:B------:R-:W-:Y:S05]  /*7030*/  BSYNC B0 ;  /* 0x0000000000007941 */ /* 0x000fea0003800000 */
.L_x_115:
[----:B------:R-:W-:Y:S02]  /*7040*/  ISETP.NE.AND P0, PT, R86, RZ, PT ;  /* 0x000000ff5600720c */ /* 0x000fe40003f05270 */
[----:B------:R-:W-:Y:S11]  /*7050*/  IADD3 R83, PT, PT, R83, 0x1, RZ ;  /* 0x0000000153537810 */ /* 0x000ff60007ffe0ff */
[----:B-1----:R-:W-:Y:S01]  /*7060*/  @P0 IMAD.IADD R0, R74, 0x1, R5 ;  /* 0x000000014a000824 */ /* 0x002fe200078e0205 */
[----:B------:R-:W-:Y:S05]  /*7070*/  @P0 WARPSYNC.ALL ;  /* 0x0000000000000948 */ /* 0x000fea0003800000 */
[----:B------:R2:W3:Y:S04]  /*7080*/  @P0 LDSM.16.M88.4 R56, [R4+UR44+0x400] ;  /* 0x0004002c0438083b */ /* 0x0004e80008000200 */
[----:B------:R2:W4:Y:S04]  /*7090*/  @P0 LDSM.16.M88.4 R52, [R2+0x400] ;  /* 0x000400000234083b */ /* 0x0005280000000200 */
[----:B------:R2:W1:Y:S04]  /*70a0*/  @P0 LDSM.16.M88.4 R48, [R5+0x400] ;  /* 0x000400000530083b */ /* 0x0004680000000200 */
[----:B------:R2:W1:Y:S02]  /*70b0*/  @P0 LDSM.16.M88.4 R44, [R0+0x400] ;  /* 0x00040000002c083b */ /* 0x0004640000000200 */
.L_x_114:
[----:B------:R-:W-:Y:S05]  /*70c0*/  BSYNC B1 ;  /* 0x0000000000017941 */ /* 0x000fea0003800000 */
.L_x_113:
[----:B------:R-:W-:Y:S05]  /*70d0*/  VIADD R3, R25, 0x20 ;  /* 0x0000002019037836 */ /* 0x000fea0000000000 */
[----:B------:R-:W-:Y:S04]  /*70e0*/  SHF.R.U32.HI R3, RZ, 0x15, R3 ;  /* 0x00000015ff037819 */ /* 0x000fe80000011603 */
[----:B------:R-:W-:Y:S11]  /*70f0*/  LOP3.LUT P0, RZ, R3, 0x3, R64, 0x48, !PT ;  /* 0x0000000303ff7812 */ /* 0x000ff60007804840 */
[----:B------:R-:W-:Y:S02]  /*7100*/  @!UPT UIADD3 URZ, UPT, UPT, URZ, URZ, URZ ;  /* 0x000000fffffff290 */ /* 0x000fe4000fffe0ff */
[----:B------:R-:W-:Y:S05]  /*7110*/  @!P0 BRA `(.L_x_118) ;  /* 0x0000000000408947 */ /* 0x000fea0003800000 */
[----:B------:R-:W5:Y:S01]  /*7120*/  LDCU.64 UR8, c[0x4][0x70] ;  /* 0x01000e00ff0877ac */ /* 0x000f620008000a00 */
[----:B------:R-:W-:Y:S01]  /*7130*/  MOV R3, 0x0 ;  /* 0x0000000000037802 */ /* 0x000fe20000000f00 */
[----:B------:R-:W-:Y:S02]  /*7140*/  HFMA2 R12, -RZ, RZ, 0, 5.9604644775390625e-08 ;  /* 0x00000001ff0c7431 */ /* 0x000fe400000001ff */
[----:B------:R-:W-:Y:S02]  /*7150*/  IMAD.MOV.U32 R8, RZ, RZ, 0x192 ;  /* 0x00000192ff087424 */ /* 0x000fe400078e00ff */
[----:B------:R-:W-:Y:S01]  /*7160*/  IMAD.MOV.U32 R13, RZ, RZ, RZ ;  /* 0x000000ffff0d7224 */ /* 0x000fe200078e00ff */
[----:B------:R-:W3:Y:S01]  /*7170*/  LDCU.64 UR6, c[0x4][0x78] ;  /* 0x01000f00ff0677ac */ /* 0x000ee20008000a00 */
[----:B--2---:R-:W2:Y:S01]  /*7180*/  LDC.64 R2, c[0x4][R3] ;  /* 0x0100000003027b82 */ /* 0x004ea20000000a00 */
[----:B------:R-:W4:Y:S01]  /*7190*/  LDCU.64 UR4, c[0x4][0x10] ;  /* 0x01000200ff0477ac */ /* 0x000f220008000a00 */
[----:B-----5:R-:W-:Y:S01]  /*71a0*/  MOV R5, UR9 ;  /* 0x0000000900057c02 */ /* 0x020fe20008000f00 */
[----:B------:R-:W-:Y:S01]  /*71b0*/  IMAD.U32 R4, RZ, RZ, UR8 ;  /* 0x00000008ff047e24 */ /* 0x000fe2000f8e00ff */
[----:B---3--:R-:W-:Y:S01]  /*71c0*/  MOV R7, UR7 ;  /* 0x0000000700077c02 */ /* 0x008fe20008000f00 */
[----:B------:R-:W-:Y:S01]  /*71d0*/  IMAD.U32 R6, RZ, RZ, UR6 ;  /* 0x00000006ff067e24 */ /* 0x000fe2000f8e00ff */
[----:B----4-:R-:W-:Y:S01]  /*71e0*/  MOV R11, UR5 ;  /* 0x00000005000b7c02 */ /* 0x010fe20008000f00 */
[----:B------:R-:W-:Y:S02]  /*71f0*/  IMAD.U32 R10, RZ, RZ, UR4 ;  /* 0x00000004ff0a7e24 */ /* 0x000fe4000f8e00ff */
[----:B------:R-:W-:Y:S07]  /*7200*/  LEPC R20, `(.L_x_118) ;  /* 0x000000001014794e */ /* 0x000fee0000000000 */
[----:B-12---:R-:W-:Y:S05]  /*7210*/  CALL.ABS.NOINC R2 ;  /* 0x0000000002007343 */ /* 0x006fea0003c00000 */
.L_x_118:
[----:B---3--:R-:W-:Y:S01]  /*7220*/  LOP3.LUT R20, R56, 0xffffe000, RZ, 0xc0, !PT ;  /* 0xffffe00038147812 */ /* 0x008fe200078ec0ff */
[----:B------:R-:W-:Y:S05]  /*7230*/  WARPSYNC.ALL ;  /* 0x0000000000007948 */ /* 0x000fea0003800000 */
[----:B------:R-:W-:Y:S01]  /*7240*/  R2UR UR4, R25 ;  /* 0x00000000190472ca */ /* 0x000fe200000e0000 */
[----:B------:R-:W3:Y:S01]  /*7250*/  S2R R87, SR_CgaCtaId ;  /* 0x0000000000577919 */ /* 0x000ee20000008800 */
[----:B------:R-:W-:Y:S01]  /*7260*/  LOP3.LUT R21, R57, 0xffffe000, RZ, 0xc0, !PT ;  /* 0xffffe00039157812 */ /* 0x000fe200078ec0ff */
[----:B------:R-:W-:Y:S01]  /*7270*/  IMAD.U32 R40, RZ, RZ, UR46 ;  /* 0x0000002eff287e24 */ /* 0x000fe2000f8e00ff */
[----:B------:R-:W-:Y:S01]  /*7280*/  LOP3.LUT R41, R58, 0xffffe000, RZ, 0xc0, !PT ;  /* 0xffffe0003a297812 */ /* 0x000fe200078ec0ff */
[----:B------:R-:W-:Y:S01]  /*7290*/  BSSY.RECONVERGENT B0, `(.L_x_119) ;  /* 0x000005c000007945 */ /* 0x000fe20003800200 */
[----:B-1----:R-:W-:Y:S02]  /*72a0*/  LOP3.LUT R26, R48, 0xffffe000, RZ, 0xc0, !PT ;  /* 0xffffe000301a7812 */ /* 0x002fe400078ec0ff */
[----:B------:R-:W-:Y:S02]  /*72b0*/  ISETP.NE.AND P6, PT, R77, RZ, PT ;  /* 0x000000ff4d00720c */ /* 0x000fe40003fc5270 */
[----:B------:R-:W-:Y:S02]  /*72c0*/  ISETP.NE.AND P0, PT, R76, RZ, PT ;  /* 0x000000ff4c00720c */ /* 0x000fe40003f05270 */
[----:B------:R-:W-:Y:S01]  /*72d0*/  LEA R89, R83, UR44, 0x3 ;  /* 0x0000002c53597c11 */ /* 0x000fe2000f8e18ff */
[----:B--2---:R-:W1:Y:S08]  /*72e0*/  LDTM.16dp128bit.x8 R4, tmem[UR4+0x20] ;  /* 0x00002004000479ee */ /* 0x004e700008180000 */
[----:B------:R-:W-:Y:S02]  /*72f0*/  @P6 LEA R40, R40, UR44, 0x3 ;  /* 0x0000002c28286c11 */ /* 0x000fe4000f8e18ff */
[----:B------:R-:W-:Y:S03]  /*7300*/  @P6 SHF.L.U32 R90, R73, 0x1f, RZ ;  /* 0x0000001f495a6819 */ /* 0x000fe600000006ff */
[----:B------:R-:W-:Y:S05]  /*7310*/  @P6 VIADD R40, R40, 0xa0 ;  /* 0x000000a028286836 */ /* 0x000fea0000000000 */
[----:B---3--:R-:W-:Y:S01]  /*7320*/  @P6 PRMT R40, R87, 0x654, R40 ;  /* 0x0000065457286816 */ /* 0x008fe20000000028 */
[C---:B-1----:R-:W-:Y:S01]  /*7330*/  FMUL R0, R24.reuse, R4 ;  /* 0x0000000418007220 */ /* 0x042fe20000400000 */
[C---:B------:R-:W-:Y:S01]  /*7340*/  FMUL R2, R24.reuse, R5 ;  /* 0x0000000518027220 */ /* 0x040fe20000400000 */
[C---:B------:R-:W-:Y:S01]  /*7350*/  FMUL R3, R24.reuse, R10 ;  /* 0x0000000a18037220 */ /* 0x040fe20000400000 */
[----:B------:R-:W-:Y:S01]  /*7360*/  FMUL R4, R24, R11 ;  /* 0x0000000b18047220 */ /* 0x000fe20000400000 */
[C---:B------:R-:W-:Y:S01]  /*7370*/  FFMA R28, R27.reuse, R20, R0 ;  /* 0x000000141b1c7223 */ /* 0x040fe20000000000 */
[----:B----4-:R-:W-:Y:S01]  /*7380*/  LOP3.LUT R20, R52, 0xffffe000, RZ, 0xc0, !PT ;  /* 0xffffe00034147812 */ /* 0x010fe200078ec0ff */
        /* <DEDUP_REMOVED lines=8> */
[----:B------:R-:W-:Y:S01]  /*7410*/  FFMA R31, R27, R21, R2 ;  /* 0x000000151b1f7223 */ /* 0x000fe20000000002 */
[----:B------:R-:W-:Y:S01]  /*7420*/  LOP3.LUT R21, R53, 0xffffe000, RZ, 0xc0, !PT ;  /* 0xffffe00035157812 */ /* 0x000fe200078ec0ff */
[C---:B------:R-:W-:Y:S01]  /*7430*/  FMUL R0, R24.reuse, R8 ;  /* 0x0000000818007220 */ /* 0x040fe20000400000 */
[----:B------:R-:W-:Y:S01]  /*7440*/  F2FP.TF32.F32.PACK_B R30, R30 ;  /* 0x0000001eff1e723e */ /* 0x000fe200024050ff */
[----:B------:R-:W-:Y:S01]  /*7450*/  FMUL R2, R24, R9 ;  /* 0x0000000918027220 */ /* 0x000fe20000400000 */
[----:B------:R-:W-:Y:S01]  /*7460*/  F2FP.TF32.F32.PACK_B R31, R31 ;  /* 0x0000001fff1f723e */ /* 0x000fe200024050ff */
[C---:B------:R-:W-:Y:S01]  /*7470*/  FFMA R32, R27.reuse, R20, R0 ;  /* 0x000000141b207223 */ /* 0x040fe20000000000 */
[----:B------:R-:W-:Y:S01]  /*7480*/  LOP3.LUT R20, R54, 0xffffe000, RZ, 0xc0, !PT ;  /* 0xffffe00036147812 */ /* 0x000fe200078ec0ff */
[----:B------:R-:W-:Y:S01]  /*7490*/  FFMA R33, R27, R21, R2 ;  /* 0x000000151b217223 */ /* 0x000fe20000000002 */
[----:B------:R-:W-:Y:S01]  /*74a0*/  LOP3.LUT R21, R49, 0xffffe000, RZ, 0xc0, !PT ;  /* 0xffffe00031157812 */ /* 0x000fe200078ec0ff */
[----:B------:R1:W-:Y:S01]  /*74b0*/  STSM.16.M88.4 [R79+0x2400], R28 ;  /* 0x0024001c4f007844 */ /* 0x0003e20000000200 */
[----:B------:R-:W-:Y:S01]  /*74c0*/  F2FP.TF32.F32.PACK_B R32, R32 ;  /* 0x00000020ff20723e */ /* 0x000fe200024050ff */
[C---:B------:R-:W-:Y:S01]  /*74d0*/  FFMA R34, R27.reuse, R20, R3 ;  /* 0x000000141b227223 */ /* 0x040fe20000000003 */
[----:B------:R-:W-:Y:S01]  /*74e0*/  LOP3.LUT R20, R50, 0xffffe000, RZ, 0xc0, !PT ;  /* 0xffffe00032147812 */ /* 0x000fe200078ec0ff */
[C---:B------:R-:W-:Y:S01]  /*74f0*/  FMUL R5, R24.reuse, R12 ;  /* 0x0000000c18057220 */ /* 0x040fe20000400000 */
[----:B------:R-:W-:Y:S01]  /*7500*/  F2FP.TF32.F32.PACK_B R33, R33 ;  /* 0x00000021ff21723e */ /* 0x000fe200024050ff */
[C---:B------:R-:W-:Y:S01]  /*7510*/  FMUL R6, R24.reuse, R13 ;  /* 0x0000000d18067220 */ /* 0x040fe20000400000 */
[----:B------:R-:W-:Y:S01]  /*7520*/  F2FP.TF32.F32.PACK_B R34, R34 ;  /* 0x00000022ff22723e */ /* 0x000fe200024050ff */
[----:B------:R-:W-:Y:S01]  /*7530*/  FMUL R7, R24, R14 ;  /* 0x0000000e18077220 */ /* 0x000fe20000400000 */
[----:B------:R-:W-:Y:S01]  /*7540*/  FFMA R35, R27, R41, R4 ;  /* 0x000000291b237223 */ /* 0x000fe20000000004 */
[----:B------:R-:W-:Y:S01]  /*7550*/  LOP3.LUT R41, R51, 0xffffe000, RZ, 0xc0, !PT ;  /* 0xffffe00033297812 */ /* 0x000fe200078ec0ff */
[C---:B------:R-:W-:Y:S01]  /*7560*/  FFMA R36, R27.reuse, R26, R5 ;  /* 0x0000001a1b247223 */ /* 0x040fe20000000005 */
[----:B------:R-:W-:Y:S01]  /*7570*/  LOP3.LUT R26, R46, 0xffffe000, RZ, 0xc0, !PT ;  /* 0xffffe0002e1a7812 */ /* 0x000fe200078ec0ff */
[C---:B------:R-:W-:Y:S01]  /*7580*/  FFMA R37, R27.reuse, R21, R6 ;  /* 0x000000151b257223 */ /* 0x040fe20000000006 */
[----:B------:R-:W-:Y:S01]  /*7590*/  FMUL R8, R24, R15 ;  /* 0x0000000f18087220 */ /* 0x000fe20000400000 */
[----:B------:R-:W-:Y:S01]  /*75a0*/  FFMA R38, R27, R20, R7 ;  /* 0x000000141b267223 */ /* 0x000fe20000000007 */
[----:B------:R-:W-:Y:S01]  /*75b0*/  LOP3.LUT R20, R44, 0xffffe000, RZ, 0xc0, !PT ;  /* 0xffffe0002c147812 */ /* 0x000fe200078ec0ff */
[C---:B------:R-:W-:Y:S01]  /*75c0*/  FMUL R9, R24.reuse, R16 ;  /* 0x0000001018097220 */ /* 0x040fe20000400000 */
[----:B------:R-:W-:Y:S01]  /*75d0*/  LOP3.LUT R21, R45, 0xffffe000, RZ, 0xc0, !PT ;  /* 0xffffe0002d157812 */ /* 0x000fe200078ec0ff */
[----:B------:R-:W-:Y:S01]  /*75e0*/  FFMA R39, R27, R41, R8 ;  /* 0x000000291b277223 */ /* 0x000fe20000000008 */
[C---:B------:R-:W-:Y:S01]  /*75f0*/  FMUL R10, R24.reuse, R17 ;  /* 0x00000011180a7220 */ /* 0x040fe20000400000 */
[C---:B------:R-:W-:Y:S01]  /*7600*/  FMUL R11, R24.reuse, R18 ;  /* 0x00000012180b7220 */ /* 0x040fe20000400000 */
[----:B------:R-:W-:Y:S01]  /*7610*/  LOP3.LUT R41, R47, 0xffffe000, RZ, 0xc0, !PT ;  /* 0xffffe0002f297812 */ /* 0x000fe200078ec0ff */
[----:B------:R-:W-:Y:S01]  /*7620*/  FMUL R12, R24, R19 ;  /* 0x00000013180c7220 */ /* 0x000fe20000400000 */
[----:B------:R-:W-:Y:S02]  /*7630*/  F2FP.TF32.F32.PACK_B R35, R35 ;  /* 0x00000023ff23723e */ /* 0x000fe400024050ff */
[----:B------:R-:W-:Y:S02]  /*7640*/  F2FP.TF32.F32.PACK_B R36, R36 ;  /* 0x00000024ff24723e */ /* 0x000fe400024050ff */
[----:B------:R-:W-:Y:S01]  /*7650*/  F2FP.TF32.F32.PACK_B R37, R37 ;  /* 0x00000025ff25723e */ /* 0x000fe200024050ff */
[----:B------:R2:W-:Y:S01]  /*7660*/  STSM.16.M88.4 [R78+0x2400], R32 ;  /* 0x002400204e007844 */ /* 0x0005e20000000200 */
[----:B------:R-:W-:Y:S01]  /*7670*/  F2FP.TF32.F32.PACK_B R38, R38 ;  /* 0x00000026ff26723e */ /* 0x000fe200024050ff */
[C---:B-1----:R-:W-:Y:S01]  /*7680*/  FFMA R28, R27.reuse, R20, R9 ;  /* 0x000000141b1c7223 */ /* 0x042fe20000000009 */
[C---:B------:R-:W-:Y:S01]  /*7690*/  FFMA R29, R27.reuse, R21, R10 ;  /* 0x000000151b1d7223 */ /* 0x040fe2000000000a */
[C---:B------:R-:W-:Y:S01]  /*76a0*/  FFMA R30, R27.reuse, R26, R11 ;  /* 0x0000001a1b1e7223 */ /* 0x040fe2000000000b */
[----:B------:R-:W-:Y:S01]  /*76b0*/  FFMA R31, R27, R41, R12 ;  /* 0x000000291b1f7223 */ /* 0x000fe2000000000c */
[----:B------:R-:W-:Y:S02]  /*76c0*/  F2FP.TF32.F32.PACK_B R39, R39 ;  /* 0x00000027ff27723e */ /* 0x000fe400024050ff */
[----:B------:R-:W-:Y:S02]  /*76d0*/  F2FP.TF32.F32.PACK_B R28, R28 ;  /* 0x0000001cff1c723e */ /* 0x000fe400024050ff */
[----:B------:R-:W-:Y:S01]  /*76e0*/  F2FP.TF32.F32.PACK_B R29, R29 ;  /* 0x0000001dff1d723e */ /* 0x000fe200024050ff */
[----:B------:R2:W-:Y:S01]  /*76f0*/  STSM.16.M88.4 [R81+0x2000], R36 ;  /* 0x0020002451007844 */ /* 0x0005e20000000200 */
[----:B------:R-:W-:Y:S02]  /*7700*/  F2FP.TF32.F32.PACK_B R30, R30 ;  /* 0x0000001eff1e723e */ /* 0x000fe400024050ff */
[----:B------:R-:W-:Y:S05]  /*7710*/  F2FP.TF32.F32.PACK_B R31, R31 ;  /* 0x0000001fff1f723e */ /* 0x000fea00024050ff */
[----:B------:R2:W-:Y:S01]  /*7720*/  STSM.16.M88.4 [R82+0x2000], R28 ;  /* 0x0020001c52007844 */ /* 0x0005e20000000200 */
[----:B------:R-:W-:Y:S01]  /*7730*/  @!PT LDS RZ, [RZ] ;  /* 0x00000000fffff984 */ /* 0x000fe20000000800 */
[----:B------:R-:W-:Y:S01]  /*7740*/  @!PT LDS RZ, [RZ] ;  /* 0x00000000fffff984 */ /* 0x000fe20000000800 */
[----:B------:R-:W-:Y:S01]  /*7750*/  @!PT LDS RZ, [RZ] ;  /* 0x00000000fffff984 */ /* 0x000fe20000000800 */
[----:B------:R-:W-:Y:S01]  /*7760*/  @!PT LDS RZ, [RZ] ;  /* 0x00000000fffff984 */ /* 0x000fe20000000800 */
[----:B------:R1:W-:Y:S07]  /*7770*/  MEMBAR.ALL.CTA ;  /* 0x0000000000007992 */ /* 0x0003ee0000008000 */
[----:B-1----:R-:W1:Y:S02]  /*7780*/  FENCE.VIEW.ASYNC.S ;  /* 0x00000000000073c6 */ /* 0x002e640000000000 */
[----:B-1----:R-:W-:Y:S06]  /*7790*/  BAR.SYNC.DEFER_BLOCKING 0x1, 0x80 ;  /* 0x0042000000007b1d */ /* 0x002fec0000010000 */
[----:B------:R-:W-:Y:S05]  /*77a0*/  @P0 BRA `(.L_x_120) ;  /* 0x0000000000280947 */ /* 0x000fea0003800000 */
[----:B------:R-:W1:Y:S01]  /*77b0*/  LDCU.64 UR6, c[0x0][0x348] ;  /* 0x00006900ff0677ac */ /* 0x000e620008000a00 */
[----:B------:R-:W-:Y:S02]  /*77c0*/  UIADD3 UR9, UPT, UPT, UR49, 0x20, URZ ;  /* 0x0000002031097890 */ /* 0x000fe4000fffe0ff */
[----:B------:R-:W-:Y:S01]  /*77d0*/  UIADD3 UR8, UPT, UPT, UR44, 0x2400, URZ ;  /* 0x000024002c087890 */ /* 0x000fe2000fffe0ff */
[----:B------:R-:W-:Y:S01]  /*77e0*/  UMOV UR10, UR50 ;  /* 0x00000032000a7c82 */ /* 0x000fe20008000000 */
[----:B------:R-:W-:Y:S01]  /*77f0*/  UMOV UR11, UR36 ;  /* 0x00000024000b7c82 */ /* 0x000fe20008000000 */
[----:B-1----:R-:W-:Y:S04]  /*7800*/  UIADD3 UR4, UP0, UPT, UR6, 0x680, URZ ;  /* 0x0000068006047890 */ /* 0x002fe8000ff1e0ff */
[----:B------:R-:W-:Y:S09]  /*7810*/  UIADD3.X UR5, UPT, UPT, URZ, UR7, URZ, UP0, !UPT ;  /* 0x00000007ff057290 */ /* 0x000ff200087fe4ff */
[----:B------:R1:W-:Y:S01]  /*7820*/  UTMASTG.3D [UR8], [UR4] ;  /* 0x00000008040073b5 */ /* 0x0003e20008010000 */
[----:B------:R0:W-:Y:S01]  /*7830*/  UTMACMDFLUSH ;  /* 0x00000000000079b7 */ /* 0x0001e20000000000 */
[----:B-1----:R-:W-:Y:S04]  /*7840*/  DEPBAR.LE SB0, 0x1 ;  /* 0x000080400000791a */ /* 0x002fe80000000000 */
.L_x_120:
[----:B------:R-:W-:Y:S05]  /*7850*/  BSYNC.RECONVERGENT B0 ;  /* 0x0000000000007941 */ /* 0x000fea0003800200 */
.L_x_119:
[----:B------:R-:W-:Y:S01]  /*7860*/  BAR.SYNC.DEFER_BLOCKING 0x1, 0x80 ;  /* 0x0042000000007b1d */ /* 0x000fe20000010000 */
[----:B------:R-:W-:Y:S04]  /*7870*/  UIADD3 UR4, UPT, UPT, UR46, 0x1, URZ ;  /* 0x000000012e047890 */ /* 0x000fe8000fffe0ff */
[----:B------:R-:W-:Y:S04]  /*7880*/  UISETP.NE.AND UP0, UPT, UR4, 0x4, UPT ;  /* 0x000000040400788c */ /* 0x000fe8000bf05270 */
[----:B------:R-:W-:Y:S01]  /*7890*/  USEL UR45, UR4, URZ, UP0 ;  /* 0x000000ff042d7287 */ /* 0x000fe20008000000 */
[----:B------:R1:W-:Y:S01]  /*78a0*/  @P6 SYNCS.ARRIVE.TRANS64.RED.A1T0 RZ, [R40+URZ], RZ ;  /* 0x000000ff28ff69a7 */ /* 0x0003e200081004ff */
[----:B------:R-:W-:Y:S01]  /*78b0*/  BSSY B1, `(.L_x_121) ;  /* 0x0000018000017945 */ /* 0x000fe20003800000 */
[----:B------:R-:W3:Y:S02]  /*78c0*/  @P6 SYNCS.PHASECHK.TRANS64.TRYWAIT P0, [R89+URZ+0x80], R90 ;  /* 0x0000805a590065a7 */ /* 0x000ee400080011ff */
[----:B---3--:R-:W-:Y:S01]  /*78d0*/  @P6 SEL R85, RZ, 0x1, !P0 ;  /* 0x00000001ff556807 */ /* 0x008fe20004000000 */
[----:B-1----:R-:W-:Y:S06]  /*78e0*/  @!P6 BRA `(.L_x_122) ;  /* 0x000000000050e947 */ /* 0x002fec0003800000 */
        /* <DEDUP_REMOVED lines=8> */
[----:B------:R-:W-:Y:S04]  /*7970*/  SHF.L.U32 R4, R73, 0x1f, RZ ;  /* 0x0000001f49047819 */ /* 0x000fe800000006ff */
[----:B------:R-:W1:Y:S02]  /*7980*/  SYNCS.PHASECHK.TRANS64.TRYWAIT P0, [R89+URZ+0x80], R4 ;  /* 0x00008004590075a7 */ /* 0x000e6400080011ff */
[----:B-1----:R-:W-:Y:S05]  /*7990*/  @!P0 BRA `(.L_x_125) ;  /* 0x0000002000648947 */ /* 0x002fea0003800000 */
.L_x_124:
[----:B------:R-:W-:Y:S05]  /*79a0*/  BSYNC B0 ;  /* 0x0000000000007941 */ /* 0x000fea0003800000 */
.L_x_123:
        /* <DEDUP_REMOVED lines=8> */
.L_x_122:
[----:B------:R-:W-:Y:S05]  /*7a30*/  BSYNC B1 ;  /* 0x0000000000017941 */ /* 0x000fea0003800000 */
.L_x_121:
[----:B-1----:R-:W-:Y:S05]  /*7a40*/  VIADD R3, R25, 0x40 ;  /* 0x0000004019037836 */ /* 0x002fea0000000000 */
[----:B------:R-:W-:Y:S04]  /*7a50*/  SHF.R.U32.HI R3, RZ, 0x15, R3 ;  /* 0x00000015ff037819 */ /* 0x000fe80000011603 */
[----:B------:R-:W-:Y:S11]  /*7a60*/  LOP3.LUT P0, RZ, R3, 0x3, R64, 0x48, !PT ;  /* 0x0000000303ff7812 */ /* 0x000ff60007804840 */
[----:B------:R-:W-:Y:S02]  /*7a70*/  @!UPT UIADD3 URZ, UPT, UPT, URZ, URZ, URZ ;  /* 0x000000fffffff290 */ /* 0x000fe4000fffe0ff */
[----:B------:R-:W-:Y:S05]  /*7a80*/  @!P0 BRA `(.L_x_126) ;  /* 0x0000000000408947 */ /* 0x000fea0003800000 */
[----:B------:R-:W1:Y:S01]  /*7a90*/  LDCU.64 UR8, c[0x4][0x70] ;  /* 0x01000e00ff0877ac */ /* 0x000e620008000a00 */
[----:B------:R-:W-:Y:S01]  /*7aa0*/  MOV R3, 0x0 ;  /* 0x0000000000037802 */ /* 0x000fe20000000f00 */
[----:B------:R-:W-:Y:S02]  /*7ab0*/  HFMA2 R12, -RZ, RZ, 0, 5.9604644775390625e-08 ;  /* 0x00000001ff0c7431 */ /* 0x000fe400000001ff */
[----:B------:R-:W-:Y:S02]  /*7ac0*/  IMAD.MOV.U32 R8, RZ, RZ, 0x192 ;  /* 0x00000192ff087424 */ /* 0x000fe400078e00ff */
[----:B------:R-:W-:Y:S01]  /*7ad0*/  IMAD.MOV.U32 R13, RZ, RZ, RZ ;  /* 0x000000ffff0d7224 */ /* 0x000fe200078e00ff */
[----:B------:R-:W5:Y:S01]  /*7ae0*/  LDCU.64 UR6, c[0x4][0x78] ;  /* 0x01000f00ff0677ac */ /* 0x000f620008000a00 */
[----:B------:R-:W2:Y:S01]  /*7af0*/  LDC.64 R2, c[0x4][R3] ;  /* 0x0100000003027b82 */ /* 0x000ea20000000a00 */
[----:B------:R-:W3:Y:S01]  /*7b00*/  LDCU.64 UR4, c[0x4][0x10] ;  /* 0x01000200ff0477ac */ /* 0x000ee20008000a00 */
[----:B-1----:R-:W-:Y:S01]  /*7b10*/  MOV R5, UR9 ;  /* 0x0000000900057c02 */ /* 0x002fe20008000f00 */
[----:B------:R-:W-:Y:S01]  /*7b20*/  IMAD.U32 R4, RZ, RZ, UR8 ;  /* 0x00000008ff047e24 */ /* 0x000fe2000f8e00ff */
[----:B-----5:R-:W-:Y:S01]  /*7b30*/  MOV R7, UR7 ;  /* 0x0000000700077c02 */ /* 0x020fe20008000f00 */
[----:B------:R-:W-:Y:S01]  /*7b40*/  IMAD.U32 R6, RZ, RZ, UR6 ;  /* 0x00000006ff067e24 */ /* 0x000fe2000f8e00ff */
[----:B---3--:R-:W-:Y:S01]  /*7b50*/  MOV R11, UR5 ;  /* 0x00000005000b7c02 */ /* 0x008fe20008000f00 */
[----:B------:R-:W-:Y:S02]  /*7b60*/  IMAD.U32 R10, RZ, RZ, UR4 ;  /* 0x00000004ff0a7e24 */ /* 0x000fe4000f8e00ff */
[----:B------:R-:W-:Y:S07]  /*7b70*/  LEPC R20, `(.L_x_126) ;  /* 0x000000001014794e */ /* 0x000fee0000000000 */
[----:B--2-4-:R-:W-:Y:S05]  /*7b80*/  CALL.ABS.NOINC R2 ;  /* 0x0000000002007343 */ /* 0x014fea0003c00000 */
.L_x_126:
[----:B---3--:R-:W-:Y:S01]  /*7b90*/  LOP3.LUT R20, R56, 0xffffe000, RZ, 0xc0, !PT ;  /* 0xffffe00038147812 */ /* 0x008fe200078ec0ff */
[----:B------:R-:W-:Y:S05]  /*7ba0*/  WARPSYNC.ALL ;  /* 0x0000000000007948 */ /* 0x000fea0003800000 */
[----:B------:R-:W-:Y:S01]  /*7bb0*/  R2UR UR4, R25 ;  /* 0x00000000190472ca */ /* 0x000fe200000e0000 */
[----:B------:R-:W-:Y:S01]  /*7bc0*/  IMAD.U32 R89, RZ, RZ, UR45 ;  /* 0x0000002dff597e24 */ /* 0x000fe2000f8e00ff */
[----:B------:R-:W-:Y:S01]  /*7bd0*/  LOP3.LUT R21, R57, 0xffffe000, RZ, 0xc0, !PT ;  /* 0xffffe00039157812 */ /* 0x000fe200078ec0ff */
[----:B------:R-:W-:Y:S01]  /*7be0*/  BSSY.RECONVERGENT B0, `(.L_x_127) ;  /* 0x000005d000007945 */ /* 0x000fe20003800200 */
[----:B------:R-:W-:Y:S02]  /*7bf0*/  LOP3.LUT R41, R58, 0xffffe000, RZ, 0xc0, !PT ;  /* 0xffffe0003a297812 */ /* 0x000fe400078ec0ff */
[----:B----4-:R-:W-:Y:S02]  /*7c00*/  LOP3.LUT R26, R54, 0xffffe000, RZ, 0xc0, !PT ;  /* 0xffffe000361a7812 */ /* 0x010fe400078ec0ff */
[----:B------:R-:W-:Y:S02]  /*7c10*/  LOP3.LUT R40, R50, 0xffffe000, RZ, 0xc0, !PT ;  /* 0xffffe00032287812 */ /* 0x000fe400078ec0ff */
[----:B------:R-:W-:Y:S02]  /*7c20*/  ISETP.NE.AND P6, PT, R77, RZ, PT ;  /* 0x000000ff4d00720c */ /* 0x000fe40003fc5270 */
[----:B------:R-:W-:Y:S01]  /*7c30*/  ISETP.NE.AND P0, PT, R76, RZ, PT ;  /* 0x000000ff4c00720c */ /* 0x000fe20003f05270 */
[----:B------:R-:W1:Y:S01]  /*7c40*/  LDTM.16dp128bit.x8 R4, tmem[UR4+0x40] ;  /* 0x00004004000479ee */ /* 0x000e620008180000 */
[----:B------:R-:W-:Y:S09]  /*7c50*/  LEA R92, R83, UR44, 0x3 ;  /* 0x0000002c535c7c11 */ /* 0x000ff2000f8e18ff */
[----:B------:R-:W-:Y:S05]  /*7c60*/  @P6 LEA R89, R89, UR44, 0x3 ;  /* 0x0000002c59596c11 */ /* 0x000fea000f8e18ff */
[----:B------:R-:W-:Y:S01]  /*7c70*/  @P6 VIADD R90, R89, 0xa0 ;  /* 0x000000a0595a6836 */ /* 0x000fe20000000000 */
[----:B------:R-:W-:Y:S04]  /*7c80*/  @P6 SHF.L.U32 R89, R73, 0x1f, RZ ;  /* 0x0000001f49596819 */ /* 0x000fe800000006ff */
[----:B------:R-:W-:Y:S01]  /*7c90*/  @P6 PRMT R90, R87, 0x654, R90 ;  /* 0x00000654575a6816 */ /* 0x000fe2000000005a */
[C---:B-1----:R-:W-:Y:S01]  /*7ca0*/  FMUL R0, R24.reuse, R4 ;  /* 0x0000000418007220 */ /* 0x042fe20000400000 */
[C---:B------:R-:W-:Y:S01]  /*7cb0*/  FMUL R2, R24.reuse, R5 ;  /* 0x0000000518027220 */ /* 0x040fe20000400000 */
[C---:B------:R-:W-:Y:S01]  /*7cc0*/  FMUL R3, R24.reuse, R10 ;  /* 0x0000000a18037220 */ /* 0x040fe20000400000 */
[----:B------:R-:W-:Y:S01]  /*7cd0*/  FMUL R4, R24, R11 ;  /* 0x0000000b18047220 */ /* 0x000fe20000400000 */
[C---:B--2---:R-:W-:Y:S01]  /*7ce0*/  FFMA R28, R27.reuse, R20, R0 ;  /* 0x000000141b1c7223 */ /* 0x044fe20000000000 */
[----:B------:R-:W-:Y:S01]  /*7cf0*/  LOP3.LUT R20, R52, 0xffffe000, RZ, 0xc0, !PT ;  /* 0xffffe00034147812 */ /* 0x000fe200078ec0ff */
        /* <DEDUP_REMOVED lines=14> */
[----:B------:R-:W-:Y:S01]  /*7de0*/  FFMA R32, R27, R20, R0 ;  /* 0x000000141b207223 */ /* 0x000fe20000000000 */
        /* <DEDUP_REMOVED lines=12> */
[C---:B------:R-:W-:Y:S01]  /*7eb0*/  FFMA R35, R27.reuse, R20, R4 ;  /* 0x000000141b237223 */ /* 0x040fe20000000004 */
[----:B------:R-:W-:Y:S01]  /*7ec0*/  LOP3.LUT R20, R44, 0xffffe000, RZ, 0xc0, !PT ;  /* 0xffffe0002c147812 */ /* 0x000fe200078ec0ff */
[C---:B------:R-:W-:Y:S01]  /*7ed0*/  FMUL R8, R24.reuse, R15 ;  /* 0x0000000f18087220 */ /* 0x040fe20000400000 */
[C---:B------:R-:W-:Y:S01]  /*7ee0*/  FFMA R36, R27.reuse, R26, R5 ;  /* 0x0000001a1b247223 */ /* 0x040fe20000000005 */
[C---:B------:R-:W-:Y:S01]  /*7ef0*/  FFMA R37, R27.reuse, R21, R6 ;  /* 0x000000151b257223 */ /* 0x040fe20000000006 */
[----:B------:R-:W-:Y:S01]  /*7f00*/  FFMA R38, R27, R40, R7 ;  /* 0x000000281b267223 */ /* 0x000fe20000000007 */
[C---:B------:R-:W-:Y:S01]  /*7f10*/  FMUL R9, R24.reuse, R16 ;  /* 0x0000001018097220 */ /* 0x040fe20000400000 */
[----:B------:R-:W-:Y:S01]  /*7f20*/  LOP3.LUT R21, R45, 0xffffe000, RZ, 0xc0, !PT ;  /* 0xffffe0002d157812 */ /* 0x000fe200078ec0ff */
[----:B------:R-:W-:Y:S01]  /*7f30*/  FFMA R39, R27, R41, R8 ;  /* 0x000000291b277223 */ /* 0x000fe20000000008 */
[----:B------:R-:W-:Y:S01]  /*7f40*/  FMUL R10, R24, R17 ;  /* 0x00000011180a7220 */ /* 0x000fe20000400000 */
[----:B------:R-:W-:Y:S01]  /*7f50*/  LOP3.LUT R26, R46, 0xffffe000, RZ, 0xc0, !PT ;  /* 0xffffe0002e1a7812 */ /* 0x000fe200078ec0ff */
        /* <DEDUP_REMOVED lines=37> */
.L_x_128:
[----:B------:R-:W-:Y:S05]  /*81b0*/  BSYNC.RECONVERGENT B0 ;  /* 0x0000000000007941 */ /* 0x000fea0003800200 */
.L_x_127:
        /* <DEDUP_REMOVED lines=20> */
.L_x_132:
[----:B------:R-:W-:Y:S05]  /*8300*/  BSYNC B0 ;  /* 0x0000000000007941 */ /* 0x000fea0003800000 */
.L_x_131:
[----:B------:R-:W-:Y:S11]  /*8310*/  ISETP.NE.AND P0, PT, R86, RZ, PT ;  /* 0x000000ff5600720c */ /* 0x000ff60003f05270 */
[----:B------:R-:W-:Y:S02]  /*8320*/  @!UPT UIADD3 URZ, UPT, UPT, URZ, URZ, URZ ;  /* 0x000000fffffff290 */ /* 0x000fe4000fffe0ff */
[----:B------:R-:W-:Y:S01]  /*8330*/  @P0 IADD3 R2, PT, PT, R74, R5, RZ ;  /* 0x000000054a020210 */ /* 0x000fe20007ffe0ff */
[----:B------:R-:W-:Y:S05]  /*8340*/  @P0 WARPSYNC.ALL ;  /* 0x0000000000000948 */ /* 0x000fea0003800000 */
[----:B------:R3:W4:Y:S04]  /*8350*/  @P0 LDSM.16.M88.4 R56, [R83+UR44+0x400] ;  /* 0x0004002c5338083b */ /* 0x0007280008000200 */
[----:B------:R3:W1:Y:S04]  /*8360*/  @P0 LDSM.16.M88.4 R52, [R0+0x400] ;  /* 0x000400000034083b */ /* 0x0006680000000200 */
[----:B------:R3:W1:Y:S04]  /*8370*/  @P0 LDSM.16.M88.4 R48, [R5+0x400] ;  /* 0x000400000530083b */ /* 0x0006680000000200 */
[----:B------:R3:W1:Y:S02]  /*8380*/  @P0 LDSM.16.M88.4 R44, [R2+0x400] ;  /* 0x00040000022c083b */ /* 0x0006640000000200 */
.L_x_130:
[----:B------:R-:W-:Y:S05]  /*8390*/  BSYNC B1 ;  /* 0x0000000000017941 */ /* 0x000fea0003800000 */
.L_x_129:
        /* <DEDUP_REMOVED lines=11> */
[----:B---3--:R-:W3:Y:S01]  /*8450*/  LDC.64 R2, c[0x4][R3] ;  /* 0x0100000003027b82 */ /* 0x008ee20000000a00 */
[----:B------:R-:W2:Y:S01]  /*8460*/  LDCU.64 UR4, c[0x4][0x10] ;  /* 0x01000200ff0477ac */ /* 0x000ea20008000a00 */
[----:B-1----:R-:W-:Y:S01]  /*8470*/  MOV R5, UR9 ;  /* 0x0000000900057c02 */ /* 0x002fe20008000f00 */
[----:B------:R-:W-:Y:S01]  /*8480*/  IMAD.U32 R4, RZ, RZ, UR8 ;  /* 0x00000008ff047e24 */ /* 0x000fe2000f8e00ff */
[----:B-----5:R-:W-:Y:S01]  /*8490*/  MOV R7, UR7 ;  /* 0x0000000700077c02 */ /* 0x020fe20008000f00 */
[----:B------:R-:W-:Y:S01]  /*84a0*/  IMAD.U32 R6, RZ, RZ, UR6 ;  /* 0x00000006ff067e24 */ /* 0x000fe2000f8e00ff */
[----:B--2---:R-:W-:Y:S01]  /*84b0*/  MOV R11, UR5 ;  /* 0x00000005000b7c02 */ /* 0x004fe20008000f00 */
[----:B------:R-:W-:Y:S02]  /*84c0*/  IMAD.U32 R10, RZ, RZ, UR4 ;  /* 0x00000004ff0a7e24 */ /* 0x000fe4000f8e00ff */
[----:B------:R-:W-:Y:S07]  /*84d0*/  LEPC R20, `(.L_x_134) ;  /* 0x000000001014794e */ /* 0x000fee0000000000 */
[----:B---34-:R-:W-:Y:S05]  /*84e0*/  CALL.ABS.NOINC R2 ;  /* 0x0000000002007343 */ /* 0x018fea0003c00000 */
.L_x_134:
[----:B------:R-:W-:Y:S01]  /*84f0*/  ISETP.NE.AND P0, PT, R76, RZ, PT ;  /* 0x000000ff4c00720c */ /* 0x000fe20003f05270 */
[----:B------:R-:W-:Y:S05]  /*8500*/  WARPSYNC.ALL ;  /* 0x0000000000007948 */ /* 0x000fea0003800000 */
[----:B------:R-:W-:Y:S01]  /*8510*/  R2UR UR4, R25 ;  /* 0x00000000190472ca */ /* 0x000fe200000e0000 */
[----:B------:R-:W1:Y:S01]  /*8520*/  S2UR UR5, SR_CgaCtaId ;  /* 0x00000000000579c3 */ /* 0x000e620000008800 */
[----:B---34-:R-:W-:Y:S01]  /*8530*/  LOP3.LUT R0, R56, 0xffffe000, RZ, 0xc0, !PT ;  /* 0xffffe00038007812 */ /* 0x018fe200078ec0ff */
[----:B------:R-:W-:Y:S01]  /*8540*/  BSSY.RECONVERGENT B0, `(.L_x_135) ;  /* 0x000005c000007945 */ /* 0x000fe20003800200 */
[----:B------:R-:W-:Y:S02]  /*8550*/  LOP3.LUT R2, R57, 0xffffe000, RZ, 0xc0, !PT ;  /* 0xffffe00039027812 */ /* 0x000fe400078ec0ff */
[----:B------:R-:W-:Y:S02]  /*8560*/  LOP3.LUT R3, R58, 0xffffe000, RZ, 0xc0, !PT ;  /* 0xffffe0003a037812 */ /* 0x000fe400078ec0ff */
[----:B------:R-:W-:Y:S02]  /*8570*/  LOP3.LUT R20, R59, 0xffffe000, RZ, 0xc0, !PT ;  /* 0xffffe0003b147812 */ /* 0x000fe400078ec0ff */
[----:B------:R-:W-:Y:S02]  /*8580*/  LOP3.LUT R21, R52, 0xffffe000, RZ, 0xc0, !PT ;  /* 0xffffe00034157812 */ /* 0x000fe400078ec0ff */
[----:B------:R-:W-:Y:S01]  /*8590*/  LOP3.LUT R26, R53, 0xffffe000, RZ, 0xc0, !PT ;  /* 0xffffe000351a7812 */ /* 0x000fe200078ec0ff */
[----:B------:R-:W3:Y:S01]  /*85a0*/  LDTM.16dp128bit.x8 R4, tmem[UR4+0x60] ;  /* 0x00006004000479ee */ /* 0x000ee20008180000 */
[----:B------:R-:W-:Y:S01]  /*85b0*/  R2UR UR4, R80 ;  /* 0x00000000500472ca */ /* 0x000fe200000e0000 */
[----:B------:R-:W-:Y:S01]  /*85c0*/  NOP ;  /* 0x0000000000007918 */ /* 0x000fe20000000000 */
[----:B--2---:R-:W-:Y:S02]  /*85d0*/  LOP3.LUT R29, R54, 0xffffe000, RZ, 0xc0, !PT ;  /* 0xffffe000361d7812 */ /* 0x004fe400078ec0ff */
[----:B------:R-:W-:Y:S02]  /*85e0*/  LOP3.LUT R28, R55, 0xffffe000, RZ, 0xc0, !PT ;  /* 0xffffe000371c7812 */ /* 0x000fe400078ec0ff */
[----:B------:R-:W-:Y:S02]  /*85f0*/  LOP3.LUT R31, R48, 0xffffe000, RZ, 0xc0, !PT ;  /* 0xffffe000301f7812 */ /* 0x000fe400078ec0ff */
[----:B------:R-:W-:Y:S02]  /*8600*/  LOP3.LUT R30, R49, 0xffffe000, RZ, 0xc0, !PT ;  /* 0xffffe000311e7812 */ /* 0x000fe400078ec0ff */
[----:B------:R-:W-:Y:S02]  /*8610*/  LOP3.LUT R33, R50, 0xffffe000, RZ, 0xc0, !PT ;  /* 0xffffe00032217812 */ /* 0x000fe400078ec0ff */
[----:B------:R-:W-:Y:S01]  /*8620*/  LOP3.LUT R32, R51, 0xffffe000, RZ, 0xc0, !PT ;  /* 0xffffe00033207812 */ /* 0x000fe200078ec0ff */
[----:B------:R-:W-:Y:S01]  /*8630*/  UIADD3 UR4, UPT, UPT, UR4, 0x110, URZ ;  /* 0x0000011004047890 */ /* 0x000fe2000fffe0ff */
[----:B------:R-:W-:Y:S02]  /*8640*/  LOP3.LUT R35, R44, 0xffffe000, RZ, 0xc0, !PT ;  /* 0xffffe0002c237812 */ /* 0x000fe400078ec0ff */
[----:B------:R-:W-:Y:S02]  /*8650*/  LOP3.LUT R34, R45, 0xffffe000, RZ, 0xc0, !PT ;  /* 0xffffe0002d227812 */ /* 0x000fe400078ec0ff */
[----:B------:R-:W-:Y:S02]  /*8660*/  LOP3.LUT R37, R46, 0xffffe000, RZ, 0xc0, !PT ;  /* 0xffffe0002e257812 */ /* 0x000fe400078ec0ff */
[----:B------:R-:W-:Y:S01]  /*8670*/  LOP3.LUT R36, R47, 0xffffe000, RZ, 0xc0, !PT ;  /* 0xffffe0002f247812 */ /* 0x000fe200078ec0ff */
[C---:B---3--:R-:W-:Y:S01]  /*8680*/  FMUL R4, R24.reuse, R4 ;  /* 0x0000000418047220 */ /* 0x048fe20000400000 */
[C---:B------:R-:W-:Y:S01]  /*8690*/  FMUL R5, R24.reuse, R5 ;  /* 0x0000000518057220 */ /* 0x040fe20000400000 */
[C---:B------:R-:W-:Y:S01]  /*86a0*/  FMUL R6, R24.reuse, R6 ;  /* 0x0000000618067220 */ /* 0x040fe20000400000 */
[C---:B------:R-:W-:Y:S01]  /*86b0*/  FMUL R7, R24.reuse, R7 ;  /* 0x0000000718077220 */ /* 0x040fe20000400000 */
[C---:B------:R-:W-:Y:S01]  /*86c0*/  FFMA R4, R27.reuse, R0, R4 ;  /* 0x000000001b047223 */ /* 0x040fe20000000004 */
[C---:B------:R-:W-:Y:S01]  /*86d0*/  FMUL R8, R24.reuse, R8 ;  /* 0x0000000818087220 */ /* 0x040fe20000400000 */
[C---:B------:R-:W-:Y:S01]  /*86e0*/  FFMA R5, R27.reuse, R2, R5 ;  /* 0x000000021b057223 */ /* 0x040fe20000000005 */
[C---:B------:R-:W-:Y:S01]  /*86f0*/  FMUL R9, R24.reuse, R9 ;  /* 0x0000000918097220 */ /* 0x040fe20000400000 */
[C---:B------:R-:W-:Y:S01]  /*8700*/  FFMA R6, R27.reuse, R3, R6 ;  /* 0x000000031b067223 */ /* 0x040fe20000000006 */
[----:B------:R-:W-:Y:S01]  /*8710*/  F2FP.TF32.F32.PACK_B R4, R4 ;  /* 0x00000004ff04723e */ /* 0x000fe200024050ff */
[C---:B------:R-:W-:Y:S01]  /*8720*/  FMUL R10, R24.reuse, R10 ;  /* 0x0000000a180a7220 */ /* 0x040fe20000400000 */
[----:B------:R-:W-:Y:S01]  /*8730*/  F2FP.TF32.F32.PACK_B R5, R5 ;  /* 0x00000005ff05723e */ /* 0x000fe200024050ff */
[C---:B------:R-:W-:Y:S01]  /*8740*/  FFMA R7, R27.reuse, R20, R7 ;  /* 0x000000141b077223 */ /* 0x040fe20000000007 */
[C---:B------:R-:W-:Y:S01]  /*8750*/  FMUL R11, R24.reuse, R11 ;  /* 0x0000000b180b7220 */ /* 0x040fe20000400000 */
[----:B-1----:R-:W-:Y:S01]  /*8760*/  UPRMT UR4, UR5, 0x654, UR4 ;  /* 0x0000065405047896 */ /* 0x002fe20008000004 */
[C---:B------:R-:W-:Y:S01]  /*8770*/  FFMA R8, R27.reuse, R21, R8 ;  /* 0x000000151b087223 */ /* 0x040fe20000000008 */
[C---:B------:R-:W-:Y:S01]  /*8780*/  FMUL R12, R24.reuse, R12 ;  /* 0x0000000c180c7220 */ /* 0x040fe20000400000 */
[C---:B------:R-:W-:Y:S01]  /*8790*/  FFMA R9, R27.reuse, R26, R9 ;  /* 0x0000001a1b097223 */ /* 0x040fe20000000009 */
[C---:B------:R-:W-:Y:S01]  /*87a0*/  FMUL R13, R24.reuse, R13 ;  /* 0x0000000d180d7220 */ /* 0x040fe20000400000 */
[C---:B------:R-:W-:Y:S01]  /*87b0*/  FFMA R10, R27.reuse, R29, R10 ;  /* 0x0000001d1b0a7223 */ /* 0x040fe2000000000a */
[C---:B------:R-:W-:Y:S01]  /*87c0*/  FMUL R14, R24.reuse, R14 ;  /* 0x0000000e180e7220 */ /* 0x040fe20000400000 */
[C---:B------:R-:W-:Y:S01]  /*87d0*/  FFMA R11, R27.reuse, R28, R11 ;  /* 0x0000001c1b0b7223 */ /* 0x040fe2000000000b */
[C---:B------:R-:W-:Y:S01]  /*87e0*/  FMUL R15, R24.reuse, R15 ;  /* 0x0000000f180f7220 */ /* 0x040fe20000400000 */
[----:B------:R-:W-:Y:S01]  /*87f0*/  F2FP.TF32.F32.PACK_B R6, R6 ;  /* 0x00000006ff06723e */ /* 0x000fe200024050ff */
[C---:B------:R-:W-:Y:S01]  /*8800*/  FFMA R12, R27.reuse, R31, R12 ;  /* 0x0000001f1b0c7223 */ /* 0x040fe2000000000c */
[----:B------:R-:W-:Y:S01]  /*8810*/  F2FP.TF32.F32.PACK_B R7, R7 ;  /* 0x00000007ff07723e */ /* 0x000fe200024050ff */
[C---:B------:R-:W-:Y:S01]  /*8820*/  FMUL R16, R24.reuse, R16 ;  /* 0x0000001018107220 */ /* 0x040fe20000400000 */
[C---:B------:R-:W-:Y:S01]  /*8830*/  FFMA R13, R27.reuse, R30, R13 ;  /* 0x0000001e1b0d7223 */ /* 0x040fe2000000000d */
[C---:B------:R-:W-:Y:S01]  /*8840*/  FMUL R17, R24.reuse, R17 ;  /* 0x0000001118117220 */ /* 0x040fe20000400000 */
[C---:B------:R-:W-:Y:S01]  /*8850*/  FFMA R14, R27.reuse, R33, R14 ;  /* 0x000000211b0e7223 */ /* 0x040fe2000000000e */
[C---:B------:R-:W-:Y:S01]  /*8860*/  FMUL R18, R24.reuse, R18 ;  /* 0x0000001218127220 */ /* 0x040fe20000400000 */
[C---:B------:R-:W-:Y:S01]  /*8870*/  FFMA R15, R27.reuse, R32, R15 ;  /* 0x000000201b0f7223 */ /* 0x040fe2000000000f */
[----:B------:R-:W-:Y:S01]  /*8880*/  FMUL R19, R24, R19 ;  /* 0x0000001318137220 */ /* 0x000fe20000400000 */
[----:B------:R-:W-:Y:S01]  /*8890*/  F2FP.TF32.F32.PACK_B R8, R8 ;  /* 0x00000008ff08723e */ /* 0x000fe200024050ff */
[C---:B------:R-:W-:Y:S01]  /*88a0*/  FFMA R16, R27.reuse, R35, R16 ;  /* 0x000000231b107223 */ /* 0x040fe20000000010 */
[----:B------:R-:W-:Y:S01]  /*88b0*/  F2FP.TF32.F32.PACK_B R9, R9 ;  /* 0x00000009ff09723e */ /* 0x000fe200024050ff */
[----:B------:R-:W-:Y:S01]  /*88c0*/  SYNCS.ARRIVE.TRANS64.RED.A1T0 RZ, [UR4], RZ ;  /* 0x000000ffffff79a7 */ /* 0x000fe20008100404 */
[----:B------:R1:W-:Y:S01]  /*88d0*/  STSM.16.M88.4 [R79+0x6400], R4 ;  /* 0x006400044f007844 */ /* 0x0003e20000000200 */
[----:B------:R-:W-:Y:S01]  /*88e0*/  F2FP.TF32.F32.PACK_B R10, R10 ;  /* 0x0000000aff0a723e */ /* 0x000fe200024050ff */
[C---:B------:R-:W-:Y:S01]  /*88f0*/  FFMA R17, R27.reuse, R34, R17 ;  /* 0x000000221b117223 */ /* 0x040fe20000000011 */
[----:B------:R-:W-:Y:S01]  /*8900*/  F2FP.TF32.F32.PACK_B R11, R11 ;  /* 0x0000000bff0b723e */ /* 0x000fe200024050ff */
[C---:B------:R-:W-:Y:S01]  /*8910*/  FFMA R18, R27.reuse, R37, R18 ;  /* 0x000000251b127223 */ /* 0x040fe20000000012 */
[----:B------:R-:W-:Y:S01]  /*8920*/  FFMA R19, R27, R36, R19 ;  /* 0x000000241b137223 */ /* 0x000fe20000000013 */
[----:B------:R-:W-:Y:S02]  /*8930*/  F2FP.TF32.F32.PACK_B R12, R12 ;  /* 0x0000000cff0c723e */ /* 0x000fe400024050ff */
[----:B------:R1:W-:Y:S01]  /*8940*/  STSM.16.M88.4 [R78+0x6400], R8 ;  /* 0x006400084e007844 */ /* 0x0003e20000000200 */
[----:B------:R-:W-:Y:S02]  /*8950*/  F2FP.TF32.F32.PACK_B R13, R13 ;  /* 0x0000000dff0d723e */ /* 0x000fe400024050ff */
[----:B------:R-:W-:Y:S02]  /*8960*/  F2FP.TF32.F32.PACK_B R14, R14 ;  /* 0x0000000eff0e723e */ /* 0x000fe400024050ff */
        /* <DEDUP_REMOVED lines=16> */
[----:B------:R-:W-:Y:S02]  /*8a70*/  UIADD3 UR9, UPT, UPT, UR49, 0x60, URZ ;  /* 0x0000006031097890 */ /* 0x000fe4000fffe0ff */
[----:B------:R-:W-:Y:S01]  /*8a80*/  UIADD3 UR8, UPT, UPT, UR44, 0x6400, URZ ;  /* 0x000064002c087890 */ /* 0x000fe2000fffe0ff */
[----:B------:R-:W-:Y:S01]  /*8a90*/  UMOV UR10, UR50 ;  /* 0x00000032000a7c82 */ /* 0x000fe20008000000 */
[----:B------:R-:W-:Y:S01]  /*8aa0*/  UMOV UR11, UR36 ;  /* 0x00000024000b7c82 */ /* 0x000fe20008000000 */
[----:B--2---:R-:W-:Y:S04]  /*8ab0*/  UIADD3 UR4, UP0, UPT, UR6, 0x680, URZ ;  /* 0x0000068006047890 */ /* 0x004fe8000ff1e0ff */
[----:B------:R-:W-:Y:S09]  /*8ac0*/  UIADD3.X UR5, UPT, UPT, URZ, UR7, URZ, UP0, !UPT ;  /* 0x00000007ff057290 */ /* 0x000ff200087fe4ff */
[----:B------:R2:W-:Y:S01]  /*8ad0*/  UTMASTG.3D [UR8], [UR4] ;  /* 0x00000008040073b5 */ /* 0x0005e20008010000 */
[----:B------:R0:W-:Y:S01]  /*8ae0*/  UTMACMDFLUSH ;  /* 0x00000000000079b7 */ /* 0x0001e20000000000 */
[----:B--2---:R-:W-:Y:S04]  /*8af0*/  DEPBAR.LE SB0, 0x1 ;  /* 0x000080400000791a */ /* 0x004fe80000000000 */
.L_x_136:
[----:B------:R-:W-:Y:S05]  /*8b00*/  BSYNC.RECONVERGENT B0 ;  /* 0x0000000000007941 */ /* 0x000fea0003800200 */
.L_x_135:
[----:B------:R-:W-:Y:S01]  /*8b10*/  BAR.SYNC.DEFER_BLOCKING 0x1, 0x80 ;  /* 0x0042000000007b1d */ /* 0x000fe20000010000 */
[----:B------:R-:W-:Y:S01]  /*8b20*/  UISETP.NE.AND UP0, UPT, UR47, -0x4, UPT ;  /* 0xfffffffc2f00788c */ /* 0x000fe2000bf05270 */
[----:B------:R-:W-:Y:S08]  /*8b30*/  IADD3 R0, PT, PT, R22, 0x1, RZ ;  /* 0x0000000116007810 */ /* 0x000ff00007ffe0ff */
[----:B------:R-:W-:Y:S05]  /*8b40*/  BRA.U !UP0, `(.L_x_137) ;  /* 0x0000000108247547 */ /* 0x000fea000b800000 */
[----:B------:R-:W-:Y:S01]  /*8b50*/  ISETP.NE.AND P0, PT, R77, RZ, PT ;  /* 0x000000ff4d00720c */ /* 0x000fe20003f05270 */
[----:B------:R-:W-:Y:S01]  /*8b60*/  IMAD.U32 R2, RZ, RZ, UR46 ;  /* 0x0000002eff027e24 */ /* 0x000fe2000f8e00ff */
[----:B------:R-:W-:Y:S04]  /*8b70*/  UIADD3 UR4, UPT, UPT, UR46, 0x1, URZ ;  /* 0x000000012e047890 */ /* 0x000fe8000fffe0ff */
[----:B------:R-:W-:Y:S04]  /*8b80*/  UISETP.NE.AND UP0, UPT, UR4, 0x4, UPT ;  /* 0x000000040400788c */ /* 0x000fe8000bf05270 */
[----:B------:R-:W-:Y:S03]  /*8b90*/  USEL UR46, UR4, URZ, UP0 ;  /* 0x000000ff042e7287 */ /* 0x000fe60008000000 */
[----:B------:R-:W-:Y:S05]  /*8ba0*/  @P0 LEA R2, R2, UR44, 0x3 ;  /* 0x0000002c02020c11 */ /* 0x000fea000f8e18ff */
[----:B------:R-:W-:Y:S05]  /*8bb0*/  @P0 VIADD R2, R2, 0xa0 ;  /* 0x000000a002020836 */ /* 0x000fea0000000000 */
[----:B------:R-:W-:Y:S04]  /*8bc0*/  @P0 PRMT R2, R87, 0x654, R2 ;  /* 0x0000065457020816 */ /* 0x000fe80000000002 */
[----:B------:R2:W-:Y:S03]  /*8bd0*/  @P0 SYNCS.ARRIVE.TRANS64.RED.A1T0 RZ, [R2+URZ], RZ ;  /* 0x000000ff02ff09a7 */ /* 0x0005e600081004ff */
.L_x_137:
[----:B------:R-:W-:Y:S01]  /*8be0*/  R2UR UR5, R65 ;  /* 0x00000000410572ca */ /* 0x000fe200000e0000 */
[----:B------:R-:W-:Y:S01]  /*8bf0*/  UISETP.NE.AND UP0, UPT, UR61, URZ, UPT ;  /* 0x000000ff3d00728c */ /* 0x000fe2000bf05270 */
[----:B------:R-:W-:Y:S01]  /*8c00*/  R2UR UR4, R66 ;  /* 0x00000000420472ca */ /* 0x000fe200000e0000 */
[----:B------:R-:W-:Y:S01]  /*8c10*/  UIADD3 UR47, UPT, UPT, UR47, 0x4, URZ ;  /* 0x000000042f2f7890 */ /* 0x000fe2000fffe0ff */
[----:B------:R-:W-:Y:S01]  /*8c20*/  ISETP.NE.AND P0, PT, R70, 0x2, PT ;  /* 0x000000024600780c */ /* 0x000fe20003f05270 */
[----:B------:R-:W-:Y:S01]  /*8c30*/  UMOV UR36, UR60 ;  /* 0x0000003c00247c82 */ /* 0x000fe20008000000 */
[----:B------:R-:W-:Y:S02]  /*8c40*/  ISETP.NE.AND P1, PT, R0, 0x4, PT ;  /* 0x000000040000780c */ /* 0x000fe40003f25270 */
[----:B--2---:R-:W-:Y:S02]  /*8c50*/  SEL R2, RZ, 0x1, P0 ;  /* 0x00000001ff027807 */ /* 0x004fe40000000000 */
[----:B------:R-:W-:Y:S02]  /*8c60*/  SEL R3, RZ, 0x1, P1 ;  /* 0x00000001ff037807 */ /* 0x000fe40000800000 */
[----:B------:R-:W-:Y:S01]  /*8c70*/  LOP3.LUT R71, R71, R2, RZ, 0x3c, !PT ;  /* 0x0000000247477212 */ /* 0x000fe200078e3cff */
[----:B------:R-:W-:Y:S01]  /*8c80*/  UIADD3 UR20, UPT, UPT, UR37, UR5, URZ ;  /* 0x0000000525147290 */ /* 0x000fe2000fffe0ff */
[----:B------:R-:W-:Y:S01]  /*8c90*/  LOP3.LUT R72, R72, R3, RZ, 0x3c, !PT ;  /* 0x0000000348487212 */ /* 0x000fe200078e3cff */
[----:B------:R-:W-:Y:S01]  /*8ca0*/  UIADD3 UR16, UPT, UPT, UR38, UR4, URZ ;  /* 0x0000000426107290 */ /* 0x000fe2000fffe0ff */
[----:B------:R-:W-:Y:S02]  /*8cb0*/  SEL R70, R70, RZ, P0 ;  /* 0x000000ff46467207 */ /* 0x000fe40000000000 */
[----:B------:R-:W-:Y:S01]  /*8cc0*/  SEL R22, R0, RZ, P1 ;  /* 0x000000ff00167207 */ /* 0x000fe20000800000 */
[----:B------:R-:W-:Y:S08]  /*8cd0*/  BRA.U UP0, `(.L_x_138) ;  /* 0xffffffc9009c7547 */ /* 0x000ff0000b83ffff */
[----:B------:R-:W-:-:S13]  /*8ce0*/  R2UR UR4, R67 ;  /* 0x00000000430472ca */ /* 0x000fda00000e0000 */
[----:B------:R-:W-:-:S09]  /*8cf0*/  UISETP.NE.AND UP0, UPT, UR4, URZ, UPT ;  /* 0x000000ff0400728c */ /* 0x000fd2000bf05270 */
[----:B------:R-:W-:Y:S05]  /*8d00*/  BRA.U !UP0, `(.L_x_139) ;  /* 0x0000000108487547 */ /* 0x000fea000b800000 */
[----:B------:R-:W2:Y:S02]  /*8d10*/  LDCU.64 UR4, c[0x0][0x890] ;  /* 0x00011200ff0477ac */ /* 0x000ea40008000a00 */
[----:B--2---:R-:W-:-:S04]  /*8d20*/  UISETP.NE.U32.AND UP0, UPT, UR4, URZ, UPT ;  /* 0x000000ff0400728c */ /* 0x004fc8000bf05070 */
[----:B------:R-:W-:-:S09]  /*8d30*/  UISETP.NE.AND.EX UP0, UPT, UR5, URZ, UPT, UP0 ;  /* 0x000000ff0500728c */ /* 0x000fd2000bf05300 */
[----:B------:R-:W-:Y:S05]  /*8d40*/  BRA.U UP0, `(.L_x_140) ;  /* 0x00000001000c7547 */ /* 0x000fea000b800000 */
[----:B------:R-:W-:-:S13]  /*8d50*/  FSETP.NEU.AND P0, PT, R27, RZ, PT ;  /* 0x000000ff1b00720b */ /* 0x000fda0003f0d000 */
[----:B------:R-:W-:Y:S05]  /*8d60*/  @!P0 EXIT ;  /* 0x000000000000894d */ /* 0x000fea0003800000 */
[----:B------:R-:W-:Y:S05]  /*8d70*/  BRA `(.L_x_139) ;  /* 0x00000000002c7947 */ /* 0x000fea0003800000 */
.L_x_140:
[----:B------:R-:W-:Y:S01]  /*8d80*/  ISETP.NE.AND P0, PT, R69, RZ, PT ;  /* 0x000000ff4500720c */ /* 0x000fe20003f05270 */
[----:B------:R-:W-:-:S12]  /*8d90*/  BSSY.RECONVERGENT B0, `(.L_x_139) ;  /* 0x0000009000007945 */ /* 0x000fd80003800200 */
[----:B------:R-:W-:Y:S05]  /*8da0*/  @P0 BRA `(.L_x_141) ;  /* 0x0000000000140947 */ /* 0x000fea0003800000 */
[----:B------:R-:W2:Y:S02]  /*8db0*/  LDCU.64 UR4, c[0x0][0x888] ;  /* 0x00011100ff0477ac */ /* 0x000ea40008000a00 */
[----:B--2---:R-:W-:-:S04]  /*8dc0*/  ISETP.NE.U32.AND P0, PT, RZ, UR4, PT ;  /* 0x00000004ff007c0c */ /* 0x004fc8000bf05070 */
[----:B------:R-:W-:-:S13]  /*8dd0*/  ISETP.NE.AND.EX P0, PT, RZ, UR5, PT, P0 ;  /* 0x00000005ff007c0c */ /* 0x000fda000bf05300 */
[----:B------:R-:W-:Y:S05]  /*8de0*/  @!P0 EXIT ;  /* 0x000000000000894d */ /* 0x000fea0003800000 */
[----:B------:R-:W-:Y:S05]  /*8df0*/  BRA `(.L_x_142) ;  /* 0x0000000000087947 */ /* 0x000fea0003800000 */
.L_x_141:
[----:B------:R-:W-:-:S13]  /*8e00*/  FSETP.NEU.AND P0, PT, R27, RZ, PT ;  /* 0x000000ff1b00720b */ /* 0x000fda0003f0d000 */
[----:B------:R-:W-:Y:S05]  /*8e10*/  @!P0 EXIT ;  /* 0x000000000000894d */ /* 0x000fea0003800000 */
.L_x_142:
[----:B------:R-:W-:Y:S05]  /*8e20*/  BSYNC.RECONVERGENT B0 ;  /* 0x0000000000007941 */ /* 0x000fea0003800200 */
.L_x_139:
[----:B------:R-:W2:Y:S01]  /*8e30*/  S2UR UR5, SR_CgaCtaId ;  /* 0x00000000000579c3 */ /* 0x000ea20000008800 */
[----:B------:R-:W-:Y:S01]  /*8e40*/  ULEA UR4, UR46, UR44, 0x3 ;  /* 0x0000002c2e047291 */ /* 0x000fe2000f8e18ff */
[----:B------:R-:W-:-:S04]  /*8e50*/  DEPBAR.LE SB0, 0x0 ;  /* 0x000080000000791a */ /* 0x000fc80000000000 */
[----:B------:R-:W-:-:S04]  /*8e60*/  UIADD3 UR4, UPT, UPT, UR4, 0xa0, URZ ;  /* 0x000000a004047890 */ /* 0x000fc8000fffe0ff */
[----:B--2---:R-:W-:-:S09]  /*8e70*/  UPRMT UR4, UR5, 0x654, UR4 ;  /* 0x0000065405047896 */ /* 0x004fd20008000004 */
[----:B------:R-:W-:Y:S01]  /*8e80*/  SYNCS.ARRIVE.TRANS64.RED.A1T0 RZ, [UR4], RZ ;  /* 0x000000ffffff79a7 */ /* 0x000fe20008100404 */
[----:B------:R-:W-:Y:S05]  /*8e90*/  EXIT ;  /* 0x000000000000794d */ /* 0x000fea0003800000 */
.L_x_25:
[----:B-1----:R1:W3:Y:S02]  /*8ea0*/  SYNCS.PHASECHK.TRANS64.TRYWAIT P0, [R0+URZ+0x140], R3 ;  /* 0x00014003000075a7 */ /* 0x0022e400080011ff */
[----:B---3--:R-:W-:Y:S05]  /*8eb0*/  @!P0 NANOSLEEP.SYNCS 0x989680 ;  /* 0x009896800000895d */ /* 0x008fea0003900000 */
[----:B------:R-:W3:Y:S02]  /*8ec0*/  @!P0 SYNCS.PHASECHK.TRANS64 P0, [R0+URZ+0x140], R3 ;  /* 0x00014003000085a7 */ /* 0x000ee400080010ff */
[----:B---3--:R-:W-:Y:S05]  /*8ed0*/  @!P0 BRA `(.L_x_25) ;  /* 0xfffffffc00f08947 */ /* 0x008fea000383ffff */
[----:B------:R-:W-:Y:S05]  /*8ee0*/  BRA `(.L_x_143) ;  /* 0xffffff8c00087947 */ /* 0x000fea000383ffff */
.L_x_28:
[----:B-1----:R-:W-:-:S07]  /*8ef0*/  MOV R0, UR33 ;  /* 0x0000002100007c02 */ /* 0x002fce0008000f00 */
.L_x_144:
[----:B-1----:R1:W3:Y:S02]  /*8f00*/  SYNCS.PHASECHK.TRANS64.TRYWAIT P0, [R0+URZ+0x40], R3 ;  /* 0x00004003000075a7 */ /* 0x0022e400080011ff */
[----:B---3--:R-:W-:Y:S05]  /*8f10*/  @!P0 NANOSLEEP.SYNCS 0x989680 ;  /* 0x009896800000895d */ /* 0x008fea0003900000 */
[----:B------:R-:W3:Y:S02]  /*8f20*/  @!P0 SYNCS.PHASECHK.TRANS64 P0, [R0+URZ+0x40], R3 ;  /* 0x00004003000085a7 */ /* 0x000ee400080010ff */
[----:B---3--:R-:W-:Y:S05]  /*8f30*/  @!P0 BRA `(.L_x_144) ;  /* 0xfffffffc00f08947 */ /* 0x008fea000383ffff */
[----:B------:R-:W-:Y:S05]  /*8f40*/  BRA `(.L_x_27) ;  /* 0xffffff8c004c7947 */ /* 0x000fea000383ffff */
.L_x_35:
[----:B-1----:R-:W-:-:S07]  /*8f50*/  MOV R0, UR17 ;  /* 0x0000001100007c02 */ /* 0x002fce0008000f00 */
.L_x_145:
[----:B-1----:R1:W3:Y:S02]  /*8f60*/  SYNCS.PHASECHK.TRANS64.TRYWAIT P0, [R0+URZ+0x40], R3 ;  /* 0x00004003000075a7 */ /* 0x0022e400080011ff */
[----:B---3--:R-:W-:Y:S05]  /*8f70*/  @!P0 NANOSLEEP.SYNCS 0x989680 ;  /* 0x009896800000895d */ /* 0x008fea0003900000 */
[----:B------:R-:W3:Y:S02]  /*8f80*/  @!P0 SYNCS.PHASECHK.TRANS64 P0, [R0+URZ+0x40], R3 ;  /* 0x00004003000085a7 */ /* 0x000ee400080010ff */
[----:B---3--:R-:W-:Y:S05]  /*8f90*/  @!P0 BRA `(.L_x_145) ;  /* 0xfffffffc00f08947 */ /* 0x008fea000383ffff */
[----:B------:R-:W-:Y:S05]  /*8fa0*/  BRA `(.L_x_34) ;  /* 0xffffff9000147947 */ /* 0x000fea000383ffff */
.L_x_40:
[----:B-1----:R1:W3:Y:S02]  /*8fb0*/  SYNCS.PHASECHK.TRANS64.TRYWAIT P0, [R3+URZ+0xd0], R0 ;  /* 0x0000d000030075a7 */ /* 0x0022e400080011ff */
[----:B---3--:R-:W-:Y:S05]  /*8fc0*/  @!P0 NANOSLEEP.SYNCS 0x989680 ;  /* 0x009896800000895d */ /* 0x008fea0003900000 */
[----:B------:R-:W3:Y:S02]  /*8fd0*/  @!P0 SYNCS.PHASECHK.TRANS64 P0, [R3+URZ+0xd0], R0 ;  /* 0x0000d000030085a7 */ /* 0x000ee400080010ff */
[----:B---3--:R-:W-:Y:S05]  /*8fe0*/  @!P0 BRA `(.L_x_40) ;  /* 0xfffffffc00f08947 */ /* 0x008fea000383ffff */
[----:B------:R-:W-:Y:S05]  /*8ff0*/  BRA `(.L_x_146) ;  /* 0xffffff9000b47947 */ /* 0x000fea000383ffff */
.L_x_44:
[----:B-1----:R-:W-:-:S07]  /*9000*/  MOV R0, UR4 ;  /* 0x0000000400007c02 */ /* 0x002fce0008000f00 */
.L_x_147:
[----:B-1----:R1:W3:Y:S02]  /*9010*/  SYNCS.PHASECHK.TRANS64.TRYWAIT P0, [R0+URZ], R3 ;  /* 0x00000003000075a7 */ /* 0x0022e400080011ff */
[----:B---3--:R-:W-:Y:S05]  /*9020*/  @!P0 NANOSLEEP.SYNCS 0x989680 ;  /* 0x009896800000895d */ /* 0x008fea0003900000 */
[----:B------:R-:W3:Y:S02]  /*9030*/  @!P0 SYNCS.PHASECHK.TRANS64 P0, [R0+URZ], R3 ;  /* 0x00000003000085a7 */ /* 0x000ee400080010ff */
[----:B---3--:R-:W-:Y:S05]  /*9040*/  @!P0 BRA `(.L_x_147) ;  /* 0xfffffffc00f08947 */ /* 0x008fea000383ffff */
[----:B------:R-:W-:Y:S05]  /*9050*/  BRA `(.L_x_148) ;  /* 0xffffff9800607947 */ /* 0x000fea000383ffff */
.L_x_45:
[----:B------:R-:W-:-:S07]  /*9060*/  MOV R0, UR5 ;  /* 0x0000000500007c02 */ /* 0x000fce0008000f00 */
.L_x_149:
[----:B-1----:R1:W3:Y:S02]  /*9070*/  SYNCS.PHASECHK.TRANS64.TRYWAIT P0, [R0+URZ], R3 ;  /* 0x00000003000075a7 */ /* 0x0022e400080011ff */
[----:B---3--:R-:W-:Y:S05]  /*9080*/  @!P0 NANOSLEEP.SYNCS 0x989680 ;  /* 0x009896800000895d */ /* 0x008fea0003900000 */
[----:B------:R-:W3:Y:S02]  /*9090*/  @!P0 SYNCS.PHASECHK.TRANS64 P0, [R0+URZ], R3 ;  /* 0x00000003000085a7 */ /* 0x000ee400080010ff */
[----:B---3--:R-:W-:Y:S05]  /*90a0*/  @!P0 BRA `(.L_x_149) ;  /* 0xfffffffc00f08947 */ /* 0x008fea000383ffff */
[----:B------:R-:W-:Y:S05]  /*90b0*/  BRA `(.L_x_150) ;  /* 0xffffff98006c7947 */ /* 0x000fea000383ffff */
.L_x_46:
[----:B------:R-:W-:-:S07]  /*90c0*/  MOV R0, UR5 ;  /* 0x0000000500007c02 */ /* 0x000fce0008000f00 */
.L_x_151:
[----:B-1----:R1:W3:Y:S02]  /*90d0*/  SYNCS.PHASECHK.TRANS64.TRYWAIT P0, [R0+URZ], R3 ;  /* 0x00000003000075a7 */ /* 0x0022e400080011ff */
[----:B---3--:R-:W-:Y:S05]  /*90e0*/  @!P0 NANOSLEEP.SYNCS 0x989680 ;  /* 0x009896800000895d */ /* 0x008fea0003900000 */
[----:B------:R-:W3:Y:S02]  /*90f0*/  @!P0 SYNCS.PHASECHK.TRANS64 P0, [R0+URZ], R3 ;  /* 0x00000003000085a7 */ /* 0x000ee400080010ff */
[----:B---3--:R-:W-:Y:S05]  /*9100*/  @!P0 BRA `(.L_x_151) ;  /* 0xfffffffc00f08947 */ /* 0x008fea000383ffff */
[----:B------:R-:W-:Y:S05]  /*9110*/  BRA `(.L_x_152) ;  /* 0xffffff9800787947 */ /* 0x000fea000383ffff */
.L_x_47:
[----:B------:R-:W-:-:S07]  /*9120*/  MOV R0, UR5 ;  /* 0x0000000500007c02 */ /* 0x000fce0008000f00 */
.L_x_153:
[----:B-1----:R1:W3:Y:S02]  /*9130*/  SYNCS.PHASECHK.TRANS64.TRYWAIT P0, [R0+URZ], R3 ;  /* 0x00000003000075a7 */ /* 0x0022e400080011ff */
[----:B---3--:R-:W-:Y:S05]  /*9140*/  @!P0 NANOSLEEP.SYNCS 0x989680 ;  /* 0x009896800000895d */ /* 0x008fea0003900000 */
[----:B------:R-:W3:Y:S02]  /*9150*/  @!P0 SYNCS.PHASECHK.TRANS64 P0, [R0+URZ], R3 ;  /* 0x00000003000085a7 */ /* 0x000ee400080010ff */
[----:B---3--:R-:W-:Y:S05]  /*9160*/  @!P0 BRA `(.L_x_153) ;  /* 0xfffffffc00f08947 */ /* 0x008fea000383ffff */
[----:B------:R-:W-:Y:S05]  /*9170*/  BRA `(.L_x_154) ;  /* 0xffffff9800847947 */ /* 0x000fea000383ffff */
.L_x_48:
[----:B------:R-:W-:-:S07]  /*9180*/  MOV R0, UR5 ;  /* 0x0000000500007c02 */ /* 0x000fce0008000f00 */
.L_x_155:
[----:B-1----:R1:W3:Y:S02]  /*9190*/  SYNCS.PHASECHK.TRANS64.TRYWAIT P0, [R0+URZ], R3 ;  /* 0x00000003000075a7 */ /* 0x0022e400080011ff */
[----:B---3--:R-:W-:Y:S05]  /*91a0*/  @!P0 NANOSLEEP.SYNCS 0x989680 ;  /* 0x009896800000895d */ /* 0x008fea0003900000 */
[----:B------:R-:W3:Y:S02]  /*91b0*/  @!P0 SYNCS.PHASECHK.TRANS64 P0, [R0+URZ], R3 ;  /* 0x00000003000085a7 */ /* 0x000ee400080010ff */
[----:B---3--:R-:W-:Y:S05]  /*91c0*/  @!P0 BRA `(.L_x_155) ;  /* 0xfffffffc00f08947 */ /* 0x008fea000383ffff */
[----:B------:R-:W-:Y:S05]  /*91d0*/  BRA `(.L_x_156) ;  /* 0xffffff9800907947 */ /* 0x000fea000383ffff */
.L_x_49:
[----:B------:R-:W-:-:S07]  /*91e0*/  MOV R0, UR5 ;  /* 0x0000000500007c02 */ /* 0x000fce0008000f00 */
.L_x_157:
[----:B-1----:R1:W3:Y:S02]  /*91f0*/  SYNCS.PHASECHK.TRANS64.TRYWAIT P0, [R0+URZ], R3 ;  /* 0x00000003000075a7 */ /* 0x0022e400080011ff */
[----:B---3--:R-:W-:Y:S05]  /*9200*/  @!P0 NANOSLEEP.SYNCS 0x989680 ;  /* 0x009896800000895d */ /* 0x008fea0003900000 */
[----:B------:R-:W3:Y:S02]  /*9210*/  @!P0 SYNCS.PHASECHK.TRANS64 P0, [R0+URZ], R3 ;  /* 0x00000003000085a7 */ /* 0x000ee400080010ff */
[----:B---3--:R-:W-:Y:S05]  /*9220*/  @!P0 BRA `(.L_x_157) ;  /* 0xfffffffc00f08947 */ /* 0x008fea000383ffff */
[----:B------:R-:W-:Y:S05]  /*9230*/  BRA `(.L_x_158) ;  /* 0xffffff98009c7947 */ /* 0x000fea000383ffff */
.L_x_50:
[----:B------:R-:W-:-:S07]  /*9240*/  MOV R0, UR5 ;  /* 0x0000000500007c02 */ /* 0x000fce0008000f00 */
.L_x_159:
[----:B-1----:R1:W3:Y:S02]  /*9250*/  SYNCS.PHASECHK.TRANS64.TRYWAIT P0, [R0+URZ], R3 ;  /* 0x00000003000075a7 */ /* 0x0022e400080011ff */
[----:B---3--:R-:W-:Y:S05]  /*9260*/  @!P0 NANOSLEEP.SYNCS 0x989680 ;  /* 0x009896800000895d */ /* 0x008fea0003900000 */
[----:B------:R-:W3:Y:S02]  /*9270*/  @!P0 SYNCS.PHASECHK.TRANS64 P0, [R0+URZ], R3 ;  /* 0x00000003000085a7 */ /* 0x000ee400080010ff */
[----:B---3--:R-:W-:Y:S05]  /*9280*/  @!P0 BRA `(.L_x_159) ;  /* 0xfffffffc00f08947 */ /* 0x008fea000383ffff */
[----:B------:R-:W-:Y:S05]  /*9290*/  BRA `(.L_x_160) ;  /* 0xffffff9800a87947 */ /* 0x000fea000383ffff */
.L_x_53:
[----:B--2---:R2:W3:Y:S02]  /*92a0*/  SYNCS.PHASECHK.TRANS64.TRYWAIT P0, [R2+URZ+0x130], R5 ;  /* 0x00013005020075a7 */ /* 0x0044e400080011ff */
[----:B---3--:R-:W-:Y:S05]  /*92b0*/  @!P0 NANOSLEEP.SYNCS 0x989680 ;  /* 0x009896800000895d */ /* 0x008fea0003900000 */
[----:B------:R-:W3:Y:S02]  /*92c0*/  @!P0 SYNCS.PHASECHK.TRANS64 P0, [R2+URZ+0x130], R5 ;  /* 0x00013005020085a7 */ /* 0x000ee400080010ff */
[----:B---3--:R-:W-:Y:S05]  /*92d0*/  @!P0 BRA `(.L_x_53) ;  /* 0xfffffffc00f08947 */ /* 0x008fea000383ffff */
[----:B------:R-:W-:Y:S05]  /*92e0*/  BRA `(.L_x_161) ;  /* 0xffffff9c000c7947 */ /* 0x000fea000383ffff */
.L_x_54:
[----:B------:R-:W-:-:S07]  /*92f0*/  MOV R2, UR4 ;  /* 0x0000000400027c02 */ /* 0x000fce0008000f00 */
.L_x_162:
[----:B--2---:R2:W3:Y:S02]  /*9300*/  SYNCS.PHASECHK.TRANS64.TRYWAIT P0, [R2+URZ+0xe0], R5 ;  /* 0x0000e005020075a7 */ /* 0x0044e400080011ff */
[----:B---3--:R-:W-:Y:S05]  /*9310*/  @!P0 NANOSLEEP.SYNCS 0x989680 ;  /* 0x009896800000895d */ /* 0x008fea0003900000 */
[----:B------:R-:W3:Y:S02]  /*9320*/  @!P0 SYNCS.PHASECHK.TRANS64 P0, [R2+URZ+0xe0], R5 ;  /* 0x0000e005020085a7 */ /* 0x000ee400080010ff */
[----:B---3--:R-:W-:Y:S05]  /*9330*/  @!P0 BRA `(.L_x_162) ;  /* 0xfffffffc00f08947 */ /* 0x008fea000383ffff */
[----:B------:R-:W-:Y:S05]  /*9340*/  BRA `(.L_x_163) ;  /* 0xffffff9c001c7947 */ /* 0x000fea000383ffff */
.L_x_55:
[----:B--2---:R2:W3:Y:S02]  /*9350*/  SYNCS.PHASECHK.TRANS64.TRYWAIT P1, [R2+URZ+0xd0], R5 ;  /* 0x0000d005020075a7 */ /* 0x0044e400080211ff */
[----:B---3--:R-:W-:Y:S05]  /*9360*/  @!P1 NANOSLEEP.SYNCS 0x989680 ;  /* 0x009896800000995d */ /* 0x008fea0003900000 */
[----:B------:R-:W3:Y:S02]  /*9370*/  @!P1 SYNCS.PHASECHK.TRANS64 P1, [R2+URZ+0xd0], R5 ;  /* 0x0000d005020095a7 */ /* 0x000ee400080210ff */
[----:B---3--:R-:W-:Y:S05]  /*9380*/  @!P1 BRA `(.L_x_55) ;  /* 0xfffffffc00f09947 */ /* 0x008fea000383ffff */
[----:B------:R-:W-:Y:S05]  /*9390*/  BRA `(.L_x_164) ;  /* 0xffffff9c004c7947 */ /* 0x000fea000383ffff */
.L_x_58:
[----:B------:R-:W-:-:S07]  /*93a0*/  MOV R0, UR4 ;  /* 0x0000000400007c02 */ /* 0x000fce0008000f00 */
.L_x_165:
[----:B--2---:R2:W3:Y:S02]  /*93b0*/  SYNCS.PHASECHK.TRANS64.TRYWAIT P0, [R0+URZ+0xe0], R3 ;  /* 0x0000e003000075a7 */ /* 0x0044e400080011ff */
[----:B---3--:R-:W-:Y:S05]  /*93c0*/  @!P0 NANOSLEEP.SYNCS 0x989680 ;  /* 0x009896800000895d */ /* 0x008fea0003900000 */
[----:B------:R-:W3:Y:S02]  /*93d0*/  @!P0 SYNCS.PHASECHK.TRANS64 P0, [R0+URZ+0xe0], R3 ;  /* 0x0000e003000085a7 */ /* 0x000ee400080010ff */
[----:B---3--:R-:W-:Y:S05]  /*93e0*/  @!P0 BRA `(.L_x_165) ;  /* 0xfffffffc00f08947 */ /* 0x008fea000383ffff */
[----:B------:R-:W-:Y:S05]  /*93f0*/  BRA `(.L_x_57) ;  /* 0xffffff9c00a07947 */ /* 0x000fea000383ffff */
.L_x_65:
[----:B-1----:R1:W2:Y:S02]  /*9400*/  SYNCS.PHASECHK.TRANS64.TRYWAIT P1, [R0+URZ+0xd0], R5 ;  /* 0x0000d005000075a7 */ /* 0x0022a400080211ff */
[----:B--2---:R-:W-:Y:S05]  /*9410*/  @!P1 NANOSLEEP.SYNCS 0x989680 ;  /* 0x009896800000995d */ /* 0x004fea0003900000 */
[----:B------:R-:W2:Y:S02]  /*9420*/  @!P1 SYNCS.PHASECHK.TRANS64 P1, [R0+URZ+0xd0], R5 ;  /* 0x0000d005000095a7 */ /* 0x000ea400080210ff */
[----:B--2---:R-:W-:Y:S05]  /*9430*/  @!P1 BRA `(.L_x_65) ;  /* 0xfffffffc00f09947 */ /* 0x004fea000383ffff */
[----:B------:R-:W-:Y:S05]  /*9440*/  BRA `(.L_x_166) ;  /* 0xffffffa400187947 */ /* 0x000fea000383ffff */
.L_x_66:
[----:B------:R-:W-:-:S07]  /*9450*/  MOV R3, UR31 ;  /* 0x0000001f00037c02 */ /* 0x000fce0008000f00 */
.L_x_167:
[----:B-1----:R1:W2:Y:S02]  /*9460*/  SYNCS.PHASECHK.TRANS64.TRYWAIT P0, [R3+URZ+0x110], R0 ;  /* 0x00011000030075a7 */ /* 0x0022a400080011ff */
[----:B--2---:R-:W-:Y:S05]  /*9470*/  @!P0 NANOSLEEP.SYNCS 0x989680 ;  /* 0x009896800000895d */ /* 0x004fea0003900000 */
[----:B------:R-:W2:Y:S02]  /*9480*/  @!P0 SYNCS.PHASECHK.TRANS64 P0, [R3+URZ+0x110], R0 ;  /* 0x00011000030085a7 */ /* 0x000ea400080010ff */
[----:B--2---:R-:W-:Y:S05]  /*9490*/  @!P0 BRA `(.L_x_167) ;  /* 0xfffffffc00f08947 */ /* 0x004fea000383ffff */
[----:B------:R-:W-:Y:S05]  /*94a0*/  BRA `(.L_x_168) ;  /* 0xffffffa400687947 */ /* 0x000fea000383ffff */
.L_x_69:
[----:B------:R-:W-:Y:S07]  /*94b0*/  MOV R0, UR5 ;  /* 0x0000000500007c02 */ /* 0x000fee0008000f00 */
.L_x_169:
[----:B-1----:R1:W2:Y:S02]  /*94c0*/  SYNCS.PHASECHK.TRANS64.TRYWAIT P0, [R0+URZ], R3 ;  /* 0x00000003000075a7 */ /* 0x0022a400080011ff */
[----:B--2---:R-:W-:Y:S05]  /*94d0*/  @!P0 NANOSLEEP.SYNCS 0x989680 ;  /* 0x009896800000895d */ /* 0x004fea0003900000 */
[----:B------:R-:W2:Y:S02]  /*94e0*/  @!P0 SYNCS.PHASECHK.TRANS64 P0, [R0+URZ], R3 ;  /* 0x00000003000085a7 */ /* 0x000ea400080010ff */
[----:B--2---:R-:W-:Y:S05]  /*94f0*/  @!P0 BRA `(.L_x_169) ;  /* 0xfffffffc00f08947 */ /* 0x004fea000383ffff */
[----:B------:R-:W-:Y:S05]  /*9500*/  BRA `(.L_x_68) ;  /* 0xffffffa400847947 */ /* 0x000fea000383ffff */
.L_x_72:
[----:B------:R-:W-:-:S07]  /*9510*/  MOV R0, UR4 ;  /* 0x0000000400007c02 */ /* 0x000fce0008000f00 */
.L_x_170:
[----:B--2---:R2:W4:Y:S02]  /*9520*/  SYNCS.PHASECHK.TRANS64.TRYWAIT P0, [R0+URZ], R3 ;  /* 0x00000003000075a7 */ /* 0x00452400080011ff */
[----:B----4-:R-:W-:Y:S05]  /*9530*/  @!P0 NANOSLEEP.SYNCS 0x989680 ;  /* 0x009896800000895d */ /* 0x010fea0003900000 */
[----:B------:R-:W4:Y:S02]  /*9540*/  @!P0 SYNCS.PHASECHK.TRANS64 P0, [R0+URZ], R3 ;  /* 0x00000003000085a7 */ /* 0x000f2400080010ff */
[----:B----4-:R-:W-:Y:S05]  /*9550*/  @!P0 BRA `(.L_x_170) ;  /* 0xfffffffc00f08947 */ /* 0x010fea000383ffff */
[----:B------:R-:W-:Y:S05]  /*9560*/  BRA `(.L_x_171) ;  /* 0xffffffa800607947 */ /* 0x000fea000383ffff */
.L_x_73:
[----:B------:R-:W-:-:S07]  /*9570*/  MOV R0, UR5 ;  /* 0x0000000500007c02 */ /* 0x000fce0008000f00 */
.L_x_172:
[----:B-1----:R1:W2:Y:S02]  /*9580*/  SYNCS.PHASECHK.TRANS64.TRYWAIT P0, [R0+URZ], R3 ;  /* 0x00000003000075a7 */ /* 0x0022a400080011ff */
[----:B--2---:R-:W-:Y:S05]  /*9590*/  @!P0 NANOSLEEP.SYNCS 0x989680 ;  /* 0x009896800000895d */ /* 0x004fea0003900000 */
[----:B------:R-:W2:Y:S02]  /*95a0*/  @!P0 SYNCS.PHASECHK.TRANS64 P0, [R0+URZ], R3 ;  /* 0x00000003000085a7 */ /* 0x000ea400080010ff */
[----:B--2---:R-:W-:Y:S05]  /*95b0*/  @!P0 BRA `(.L_x_172) ;  /* 0xfffffffc00f08947 */ /* 0x004fea000383ffff */
[----:B------:R-:W-:Y:S05]  /*95c0*/  BRA `(.L_x_173) ;  /* 0xffffffa8006c7947 */ /* 0x000fea000383ffff */
.L_x_74:
[----:B------:R-:W-:-:S07]  /*95d0*/  MOV R0, UR5 ;  /* 0x0000000500007c02 */ /* 0x000fce0008000f00 */
.L_x_174:
[----:B-1----:R1:W2:Y:S02]  /*95e0*/  SYNCS.PHASECHK.TRANS64.TRYWAIT P0, [R0+URZ], R3 ;  /* 0x00000003000075a7 */ /* 0x0022a400080011ff */
[----:B--2---:R-:W-:Y:S05]  /*95f0*/  @!P0 NANOSLEEP.SYNCS 0x989680 ;  /* 0x009896800000895d */ /* 0x004fea0003900000 */
[----:B------:R-:W2:Y:S02]  /*9600*/  @!P0 SYNCS.PHASECHK.TRANS64 P0, [R0+URZ], R3 ;  /* 0x00000003000085a7 */ /* 0x000ea400080010ff */
[----:B--2---:R-:W-:Y:S05]  /*9610*/  @!P0 BRA `(.L_x_174) ;  /* 0xfffffffc00f08947 */ /* 0x004fea000383ffff */
[----:B------:R-:W-:Y:S05]  /*9620*/  BRA `(.L_x_175) ;  /* 0xffffffa800787947 */ /* 0x000fea000383ffff */
.L_x_75:
[----:B------:R-:W-:-:S07]  /*9630*/  MOV R0, UR4 ;  /* 0x0000000400007c02 */ /* 0x000fce0008000f00 */
.L_x_176:
[----:B-1----:R1:W2:Y:S02]  /*9640*/  SYNCS.PHASECHK.TRANS64.TRYWAIT P0, [R0+URZ], R3 ;  /* 0x00000003000075a7 */ /* 0x0022a400080011ff */
[----:B--2---:R-:W-:Y:S05]  /*9650*/  @!P0 NANOSLEEP.SYNCS 0x989680 ;  /* 0x009896800000895d */ /* 0x004fea0003900000 */
[----:B------:R-:W2:Y:S02]  /*9660*/  @!P0 SYNCS.PHASECHK.TRANS64 P0, [R0+URZ], R3 ;  /* 0x00000003000085a7 */ /* 0x000ea400080010ff */
[----:B--2---:R-:W-:Y:S05]  /*9670*/  @!P0 BRA `(.L_x_176) ;  /* 0xfffffffc00f08947 */ /* 0x004fea000383ffff */
[----:B------:R-:W-:Y:S05]  /*9680*/  BRA `(.L_x_177) ;  /* 0xffffffa800847947 */ /* 0x000fea000383ffff */
.L_x_80:
[----:B--2---:R2:W3:Y:S02]  /*9690*/  SYNCS.PHASECHK.TRANS64.TRYWAIT P0, [R12+URZ+0xd0], R9 ;  /* 0x0000d0090c0075a7 */ /* 0x0044e400080011ff */
[----:B---3--:R-:W-:Y:S05]  /*96a0*/  @!P0 NANOSLEEP.SYNCS 0x989680 ;  /* 0x009896800000895d */ /* 0x008fea0003900000 */
[----:B------:R-:W3:Y:S02]  /*96b0*/  @!P0 SYNCS.PHASECHK.TRANS64 P0, [R12+URZ+0xd0], R9 ;  /* 0x0000d0090c0085a7 */ /* 0x000ee400080010ff */
[----:B---3--:R-:W-:Y:S05]  /*96c0*/  @!P0 BRA `(.L_x_80) ;  /* 0xfffffffc00f08947 */ /* 0x008fea000383ffff */
[----:B------:R-:W-:Y:S05]  /*96d0*/  BRA `(.L_x_178) ;  /* 0xffffffac00b47947 */ /* 0x000fea000383ffff */
.L_x_83:
[----:B------:R-:W-:Y:S07]  /*96e0*/  MOV R0, UR21 ;  /* 0x0000001500007c02 */ /* 0x000fee0008000f00 */
.L_x_179:
[----:B--2---:R2:W3:Y:S02]  /*96f0*/  SYNCS.PHASECHK.TRANS64.TRYWAIT P2, [R0+URZ+0xc8], R11 ;  /* 0x0000c80b000075a7 */ /* 0x0044e400080411ff */
[----:B---3--:R-:W-:Y:S05]  /*9700*/  @!P2 NANOSLEEP.SYNCS 0x989680 ;  /* 0x009896800000a95d */ /* 0x008fea0003900000 */
[----:B------:R-:W3:Y:S02]  /*9710*/  @!P2 SYNCS.PHASECHK.TRANS64 P2, [R0+URZ+0xc8], R11 ;  /* 0x0000c80b0000a5a7 */ /* 0x000ee400080410ff */
[----:B---3--:R-:W-:Y:S05]  /*9720*/  @!P2 BRA `(.L_x_179) ;  /* 0xfffffffc00f0a947 */ /* 0x008fea000383ffff */
[----:B------:R-:W-:Y:S05]  /*9730*/  BRA `(.L_x_82) ;  /* 0xffffffb4001c7947 */ /* 0x000fea000383ffff */
.L_x_86:
[----:B--2---:R-:W-:Y:S07]  /*9740*/  MOV R0, UR21 ;  /* 0x0000001500007c02 */ /* 0x004fee0008000f00 */
.L_x_180:
[----:B--2---:R2:W3:Y:S02]  /*9750*/  SYNCS.PHASECHK.TRANS64.TRYWAIT P0, [R0+URZ+0xa0], R9 ;  /* 0x0000a009000075a7 */ /* 0x0044e400080011ff */
[----:B---3--:R-:W-:Y:S05]  /*9760*/  @!P0 NANOSLEEP.SYNCS 0x989680 ;  /* 0x009896800000895d */ /* 0x008fea0003900000 */
[----:B------:R-:W3:Y:S02]  /*9770*/  @!P0 SYNCS.PHASECHK.TRANS64 P0, [R0+URZ+0xa0], R9 ;  /* 0x0000a009000085a7 */ /* 0x000ee400080010ff */
[----:B---3--:R-:W-:Y:S05]  /*9780*/  @!P0 BRA `(.L_x_180) ;  /* 0xfffffffc00f08947 */ /* 0x008fea000383ffff */
[----:B------:R-:W-:Y:S05]  /*9790*/  BRA `(.L_x_181) ;  /* 0xffffffb400787947 */ /* 0x000fea000383ffff */
.L_x_87:
[----:B------:R-:W-:Y:S07]  /*97a0*/  MOV R0, UR21 ;  /* 0x0000001500007c02 */ /* 0x000fee0008000f00 */
.L_x_182:
[----:B--2---:R2:W3:Y:S02]  /*97b0*/  SYNCS.PHASECHK.TRANS64.TRYWAIT P0, [R0+URZ+0xa8], R9 ;  /* 0x0000a809000075a7 */ /* 0x0044e400080011ff */
[----:B---3--:R-:W-:Y:S05]  /*97c0*/  @!P0 NANOSLEEP.SYNCS 0x989680 ;  /* 0x009896800000895d */ /* 0x008fea0003900000 */
[----:B------:R-:W3:Y:S02]  /*97d0*/  @!P0 SYNCS.PHASECHK.TRANS64 P0, [R0+URZ+0xa8], R9 ;  /* 0x0000a809000085a7 */ /* 0x000ee400080010ff */
[----:B---3--:R-:W-:Y:S05]  /*97e0*/  @!P0 BRA `(.L_x_182) ;  /* 0xfffffffc00f08947 */ /* 0x008fea000383ffff */
[----:B------:R-:W-:Y:S05]  /*97f0*/  BRA `(.L_x_183) ;  /* 0xffffffb400b07947 */ /* 0x000fea000383ffff */
.L_x_88:
[----:B------:R-:W-:Y:S07]  /*9800*/  MOV R0, UR21 ;  /* 0x0000001500007c02 */ /* 0x000fee0008000f00 */
.L_x_184:
[----:B--2---:R2:W3:Y:S02]  /*9810*/  SYNCS.PHASECHK.TRANS64.TRYWAIT P0, [R0+URZ+0xb0], R9 ;  /* 0x0000b009000075a7 */ /* 0x0044e400080011ff */
[----:B---3--:R-:W-:Y:S05]  /*9820*/  @!P0 NANOSLEEP.SYNCS 0x989680 ;  /* 0x009896800000895d */ /* 0x008fea0003900000 */
[----:B------:R-:W3:Y:S02]  /*9830*/  @!P0 SYNCS.PHASECHK.TRANS64 P0, [R0+URZ+0xb0], R9 ;  /* 0x0000b009000085a7 */ /* 0x000ee400080010ff */
[----:B---3--:R-:W-:Y:S05]  /*9840*/  @!P0 BRA `(.L_x_184) ;  /* 0xfffffffc00f08947 */ /* 0x008fea000383ffff */
[----:B------:R-:W-:Y:S05]  /*9850*/  BRA `(.L_x_185) ;  /* 0xffffffb400f47947 */ /* 0x000fea000383ffff */
.L_x_89:
[----:B------:R-:W-:Y:S07]  /*9860*/  MOV R0, UR21 ;  /* 0x0000001500007c02 */ /* 0x000fee0008000f00 */
.L_x_186:
[----:B--2---:R2:W3:Y:S02]  /*9870*/  SYNCS.PHASECHK.TRANS64.TRYWAIT P0, [R0+URZ+0xb8], R9 ;  /* 0x0000b809000075a7 */ /* 0x0044e400080011ff */
[----:B---3--:R-:W-:Y:S05]  /*9880*/  @!P0 NANOSLEEP.SYNCS 0x989680 ;  /* 0x009896800000895d */ /* 0x008fea0003900000 */
[----:B------:R-:W3:Y:S02]  /*9890*/  @!P0 SYNCS.PHASECHK.TRANS64 P0, [R0+URZ+0xb8], R9 ;  /* 0x0000b809000085a7 */ /* 0x000ee400080010ff */
[----:B---3--:R-:W-:Y:S05]  /*98a0*/  @!P0 BRA `(.L_x_186) ;  /* 0xfffffffc00f08947 */ /* 0x008fea000383ffff */
[----:B------:R-:W-:Y:S05]  /*98b0*/  BRA `(.L_x_187) ;  /* 0xffffffb800347947 */ /* 0x000fea000383ffff */
.L_x_91:
[----:B------:R-:W-:-:S07]  /*98c0*/  MOV R0, UR21 ;  /* 0x0000001500007c02 */ /* 0x000fce0008000f00 */
.L_x_188:
[----:B---3--:R3:W4:Y:S02]  /*98d0*/  SYNCS.PHASECHK.TRANS64.TRYWAIT P0, [R0+URZ+0xa0], R3 ;  /* 0x0000a003000075a7 */ /* 0x00872400080011ff */
[----:B----4-:R-:W-:Y:S05]  /*98e0*/  @!P0 NANOSLEEP.SYNCS 0x989680 ;  /* 0x009896800000895d */ /* 0x010fea0003900000 */
[----:B------:R-:W4:Y:S02]  /*98f0*/  @!P0 SYNCS.PHASECHK.TRANS64 P0, [R0+URZ+0xa0], R3 ;  /* 0x0000a003000085a7 */ /* 0x000f2400080010ff */
[----:B----4-:R-:W-:Y:S05]  /*9900*/  @!P0 BRA `(.L_x_188) ;  /* 0xfffffffc00f08947 */ /* 0x010fea000383ffff */
[----:B------:R-:W-:Y:S05]  /*9910*/  BRA `(.L_x_189) ;  /* 0xffffffb800ac7947 */ /* 0x000fea000383ffff */
.L_x_92:
[----:B---3--:R-:W-:-:S07]  /*9920*/  MOV R0, UR21 ;  /* 0x0000001500007c02 */ /* 0x008fce0008000f00 */
.L_x_190:
[----:B---3--:R3:W4:Y:S02]  /*9930*/  SYNCS.PHASECHK.TRANS64.TRYWAIT P0, [R0+URZ+0xa8], R3 ;  /* 0x0000a803000075a7 */ /* 0x00872400080011ff */
[----:B----4-:R-:W-:Y:S05]  /*9940*/  @!P0 NANOSLEEP.SYNCS 0x989680 ;  /* 0x009896800000895d */ /* 0x010fea0003900000 */
[----:B------:R-:W4:Y:S02]  /*9950*/  @!P0 SYNCS.PHASECHK.TRANS64 P0, [R0+URZ+0xa8], R3 ;  /* 0x0000a803000085a7 */ /* 0x000f2400080010ff */
[----:B----4-:R-:W-:Y:S05]  /*9960*/  @!P0 BRA `(.L_x_190) ;  /* 0xfffffffc00f08947 */ /* 0x010fea000383ffff */
[----:B------:R-:W-:Y:S05]  /*9970*/  BRA `(.L_x_191) ;  /* 0xffffffb8009c7947 */ /* 0x000fea000383ffff */
.L_x_93:
[----:B---3--:R-:W-:-:S07]  /*9980*/  MOV R0, UR21 ;  /* 0x0000001500007c02 */ /* 0x008fce0008000f00 */
.L_x_192:
[----:B---3--:R3:W4:Y:S02]  /*9990*/  SYNCS.PHASECHK.TRANS64.TRYWAIT P0, [R0+URZ+0xb0], R3 ;  /* 0x0000b003000075a7 */ /* 0x00872400080011ff */
[----:B----4-:R-:W-:Y:S05]  /*99a0*/  @!P0 NANOSLEEP.SYNCS 0x989680 ;  /* 0x009896800000895d */ /* 0x010fea0003900000 */
[----:B------:R-:W4:Y:S02]  /*99b0*/  @!P0 SYNCS.PHASECHK.TRANS64 P0, [R0+URZ+0xb0], R3 ;  /* 0x0000b003000085a7 */ /* 0x000f2400080010ff */
[----:B----4-:R-:W-:Y:S05]  /*99c0*/  @!P0 BRA `(.L_x_192) ;  /* 0xfffffffc00f08947 */ /* 0x010fea000383ffff */
[----:B------:R-:W-:Y:S05]  /*99d0*/  BRA `(.L_x_193) ;  /* 0xffffffb8008c7947 */ /* 0x000fea000383ffff */
.L_x_95:
[----:B-1----:R1:W2:Y:S02]  /*99e0*/  SYNCS.PHASECHK.TRANS64.TRYWAIT P0, [R3+URZ+0xd0], R0 ;  /* 0x0000d000030075a7 */ /* 0x0022a400080011ff */
[----:B--2---:R-:W-:Y:S05]  /*99f0*/  @!P0 NANOSLEEP.SYNCS 0x989680 ;  /* 0x009896800000895d */ /* 0x004fea0003900000 */
[----:B------:R-:W2:Y:S02]  /*9a00*/  @!P0 SYNCS.PHASECHK.TRANS64 P0, [R3+URZ+0xd0], R0 ;  /* 0x0000d000030085a7 */ /* 0x000ea400080010ff */
[----:B--2---:R-:W-:Y:S05]  /*9a10*/  @!P0 BRA `(.L_x_95) ;  /* 0xfffffffc00f08947 */ /* 0x004fea000383ffff */
[----:B------:R-:W-:Y:S05]  /*9a20*/  BRA `(.L_x_194) ;  /* 0xffffffbc005c7947 */ /* 0x000fea000383ffff */
.L_x_106:
[----:B-1----:R-:W-:Y:S04]  /*9a30*/  MOV R0, UR44 ;  /* 0x0000002c00007c02 */ /* 0x002fe80008000f00 */
[----:B------:R1:W2:Y:S03]  /*9a40*/  SYNCS.PHASECHK.TRANS64.TRYWAIT P1, [R0+URZ+0x80], R5 ;  /* 0x00008005000075a7 */ /* 0x0002a600080211ff */
[----:B--2---:R-:W-:Y:S05]  /*9a50*/  @!P1 NANOSLEEP.SYNCS 0x989680 ;  /* 0x009896800000995d */ /* 0x004fea0003900000 */
[----:B------:R-:W2:Y:S02]  /*9a60*/  @!P1 SYNCS.PHASECHK.TRANS64 P1, [R0+URZ+0x80], R5 ;  /* 0x00008005000095a7 */ /* 0x000ea400080210ff */
[----:B--2---:R-:W-:Y:S05]  /*9a70*/  @!P1 BRA `(.L_x_106) ;  /* 0xfffffffc00ec9947 */ /* 0x004fea000383ffff */
[----:B------:R-:W-:Y:S05]  /*9a80*/  BRA `(.L_x_105) ;  /* 0xffffffc800f07947 */ /* 0x000fea000383ffff */
.L_x_108:
[----:B-1----:R1:W4:Y:S02]  /*9a90*/  SYNCS.PHASECHK.TRANS64.TRYWAIT P0, [R80+URZ+0xf0], R3 ;  /* 0x0000f003500075a7 */ /* 0x00232400080011ff */
[----:B----4-:R-:W-:Y:S05]  /*9aa0*/  @!P0 NANOSLEEP.SYNCS 0x989680 ;  /* 0x009896800000895d */ /* 0x010fea0003900000 */
[----:B------:R-:W4:Y:S02]  /*9ab0*/  @!P0 SYNCS.PHASECHK.TRANS64 P0, [R80+URZ+0xf0], R3 ;  /* 0x0000f003500085a7 */ /* 0x000f2400080010ff */
[----:B----4-:R-:W-:Y:S05]  /*9ac0*/  @!P0 BRA `(.L_x_108) ;  /* 0xfffffffc00f08947 */ /* 0x010fea000383ffff */
[----:B------:R-:W-:Y:S05]  /*9ad0*/  BRA `(.L_x_107) ;  /* 0xffffffcc001c7947 */ /* 0x000fea000383ffff */
.L_x_117:
[----:B-1----:R1:W2:Y:S02]  /*9ae0*/  SYNCS.PHASECHK.TRANS64.TRYWAIT P0, [R3+URZ+0x80], R0 ;  /* 0x00008000030075a7 */ /* 0x0022a400080011ff */
[----:B--2---:R-:W-:Y:S05]  /*9af0*/  @!P0 NANOSLEEP.SYNCS 0x989680 ;  /* 0x009896800000895d */ /* 0x004fea0003900000 */
[----:B------:R-:W2:Y:S02]  /*9b00*/  @!P0 SYNCS.PHASECHK.TRANS64 P0, [R3+URZ+0x80], R0 ;  /* 0x00008000030085a7 */ /* 0x000ea400080010ff */
[----:B--2---:R-:W-:Y:S05]  /*9b10*/  @!P0 BRA `(.L_x_117) ;  /* 0xfffffffc00f08947 */ /* 0x004fea000383ffff */
[----:B------:R-:W-:Y:S05]  /*9b20*/  BRA `(.L_x_116) ;  /* 0xffffffd400407947 */ /* 0x000fea000383ffff */
.L_x_125:
[----:B-1----:R1:W3:Y:S02]  /*9b30*/  SYNCS.PHASECHK.TRANS64.TRYWAIT P0, [R89+URZ+0x80], R4 ;  /* 0x00008004590075a7 */ /* 0x0022e400080011ff */
[----:B---3--:R-:W-:Y:S05]  /*9b40*/  @!P0 NANOSLEEP.SYNCS 0x989680 ;  /* 0x009896800000895d */ /* 0x008fea0003900000 */
[----:B------:R-:W3:Y:S02]  /*9b50*/  @!P0 SYNCS.PHASECHK.TRANS64 P0, [R89+URZ+0x80], R4 ;  /* 0x00008004590085a7 */ /* 0x000ee400080010ff */
[----:B---3--:R-:W-:Y:S05]  /*9b60*/  @!P0 BRA `(.L_x_125) ;  /* 0xfffffffc00f08947 */ /* 0x008fea000383ffff */
[----:B------:R-:W-:Y:S05]  /*9b70*/  BRA `(.L_x_124) ;  /* 0xffffffdc00887947 */ /* 0x000fea000383ffff */
.L_x_133:
[----:B-1----:R1:W3:Y:S02]  /*9b80*/  SYNCS.PHASECHK.TRANS64.TRYWAIT P0, [R92+URZ+0x80], R3 ;  /* 0x000080035c0075a7 */ /* 0x0022e400080011ff */
[----:B---3--:R-:W-:Y:S05]  /*9b90*/  @!P0 NANOSLEEP.SYNCS 0x989680 ;  /* 0x009896800000895d */ /* 0x008fea0003900000 */
[----:B------:R-:W3:Y:S02]  /*9ba0*/  @!P0 SYNCS.PHASECHK.TRANS64 P0, [R92+URZ+0x80], R3 ;  /* 0x000080035c0085a7 */ /* 0x000ee400080010ff */
[----:B---3--:R-:W-:Y:S05]  /*9bb0*/  @!P0 BRA `(.L_x_133) ;  /* 0xfffffffc00f08947 */ /* 0x008fea000383ffff */
[----:B------:R-:W-:Y:S05]  /*9bc0*/  BRA `(.L_x_132) ;  /* 0xffffffe400cc7947 */ /* 0x000fea000383ffff */
        .weak           $__internal_0_$__cuda_sm10x_tcgen05_guardrail_trap_col_being_dealloced_not_returned_by_alloc
        .type           $__internal_0_$__cuda_sm10x_tcgen05_guardrail_trap_col_being_dealloced_not_returned_by_alloc,@function
        .size           $__internal_0_$__cuda_sm10x_tcgen05_guardrail_trap_col_being_dealloced_not_returned_by_alloc,($__internal_1_$__cuda_sm10x_tcgen05_guardrail_trap_phase_invalid_during_alloc - $__internal_0_$__cuda_sm10x_tcgen05_guardrail_trap_col_being_dealloced_not_returned_by_alloc)
$__internal_0_$__cuda_sm10x_tcgen05_guardrail_trap_col_being_dealloced_not_returned_by_alloc:
[----:B------:R-:W-:Y:S05]  /*9bd0*/  BPT.TRAP 0x1 ;  /* 0x000000040000795c */ /* 0x000fea0000300000 */
[----:B------:R-:W-:-:S04]  /*9be0*/  HFMA2 R3, -RZ, RZ, 0, 0 ;  /* 0x00000000ff037431 */ /* 0x000fc800000001ff */
[----:B------:R-:W-:Y:S05]  /*9bf0*/  RET.REL.NODEC R2 `(_ZN7cutlass13device_kernelINS_4gemm6kernel13GemmUniversalIN4cute5tupleIJiiiiEEENS1_10collective13CollectiveMmaINS1_35MainloopSm100TmaUmmaWarpSpecializedILi8ELi2ELi4ENS5_IJNS4_1CILi2EEESB_NSA_ILi1EEEEEEEENS5_IJNSA_ILi64EEENSA_ILi128EEENSA_ILi32EEEEEENS_10tfloat32_tENS5_IJlSC_lEEESJ_SK_NS4_8TiledMMAINS4_8MMA_AtomIJNS4_17SM100_MMA_TF32_SSISJ_SJ_fLi64ELi128ELNS4_4UMMA5MajorE0ELSP_0ELNSO_7ScaleInE0ELSQ_0EEEEEENS4_6LayoutINS5_IJSC_SC_SC_EEENS5_IJNSA_ILi0EEESV_SV_EEEEENS5_IJNS4_10UnderscoreESY_SY_EEEEENS4_23SM90_TMA_LOAD_MULTICASTENS4_14ComposedLayoutINS4_7SwizzleILi3ELi4ELi3EEENS4_18smem_ptr_flag_bitsILi32EEENST_INS5_IJNSA_ILi8EEESH_EEENS5_IJSH_SC_EEEEEEEvNS4_8identityES11_S1B_vS1C_EENS_8epilogue10collective18CollectiveEpilogueINS1E_23Sm100TmaWarpSpecializedILi4ELi2ELi16ELb1ELb0EEEJSI_NS5_IJNST_ISF_SC_EENST_ISH_SC_EEEEESJ_SK_SJ_SK_NS1E_6fusion15FusionCallbacksIS1I_NS1M_17LinearCombinationISJ_fSJ_fLNS_15FloatRoundStyleE2EEESI_S1L_JEEENS4_5SM1004TMEM4LOAD26SM100_TMEM_LOAD_16dp128b8xENS4_13SM90_TMA_LOADES1B_NS4_17SM75_U32x4_LDSM_NENS4_14SM90_TMA_STOREES1B_NS4_17SM90_U32x4_STSM_NENS4_39AutoVectorizingCopyWithAssumedAlignmentILi128EEEEEEvvEEEEvNT_6ParamsE) ;  /* 0xffffff6402007950 */ /* 0x000fea0003c3ffff */
        .weak           $__internal_1_$__cuda_sm10x_tcgen05_guardrail_trap_phase_invalid_during_alloc
        .type           $__internal_1_$__cuda_sm10x_tcgen05_guardrail_trap_phase_invalid_during_alloc,@function
        .size           $__internal_1_$__cuda_sm10x_tcgen05_guardrail_trap_phase_invalid_during_alloc,($__internal_2_$__cuda_sm10x_tcgen05_guardrail_trap_unallocated_columns_being_dealloced - $__internal_1_$__cuda_sm10x_tcgen05_guardrail_trap_phase_invalid_during_alloc)
$__internal_1_$__cuda_sm10x_tcgen05_guardrail_trap_phase_invalid_during_alloc:
[----:B------:R-:W-:Y:S05]  /*9c00*/  BPT.TRAP 0x1 ;  /* 0x000000040000795c */ /* 0x000fea0000300000 */
[----:B------:R-:W-:-:S04]  /*9c10*/  MOV R5, 0x0 ;  /* 0x0000000000057802 */ /* 0x000fc80000000f00 */
[----:B------:R-:W-:Y:S05]  /*9c20*/  RET.REL.NODEC R4 `(_ZN7cutlass13device_kernelINS_4gemm6kernel13GemmUniversalIN4cute5tupleIJiiiiEEENS1_10collective13CollectiveMmaINS1_35MainloopSm100TmaUmmaWarpSpecializedILi8ELi2ELi4ENS5_IJNS4_1CILi2EEESB_NSA_ILi1EEEEEEEENS5_IJNSA_ILi64EEENSA_ILi128EEENSA_ILi32EEEEEENS_10tfloat32_tENS5_IJlSC_lEEESJ_SK_NS4_8TiledMMAINS4_8MMA_AtomIJNS4_17SM100_MMA_TF32_SSISJ_SJ_fLi64ELi128ELNS4_4UMMA5MajorE0ELSP_0ELNSO_7ScaleInE0ELSQ_0EEEEEENS4_6LayoutINS5_IJSC_SC_SC_EEENS5_IJNSA_ILi0EEESV_SV_EEEEENS5_IJNS4_10UnderscoreESY_SY_EEEEENS4_23SM90_TMA_LOAD_MULTICASTENS4_14ComposedLayoutINS4_7SwizzleILi3ELi4ELi3EEENS4_18smem_ptr_flag_bitsILi32EEENST_INS5_IJNSA_ILi8EEESH_EEENS5_IJSH_SC_EEEEEEEvNS4_8identityES11_S1B_vS1C_EENS_8epilogue10collective18CollectiveEpilogueINS1E_23Sm100TmaWarpSpecializedILi4ELi2ELi16ELb1ELb0EEEJSI_NS5_IJNST_ISF_SC_EENST_ISH_SC_EEEEESJ_SK_SJ_SK_NS1E_6fusion15FusionCallbacksIS1I_NS1M_17LinearCombinationISJ_fSJ_fLNS_15FloatRoundStyleE2EEESI_S1L_JEEENS4_5SM1004TMEM4LOAD26SM100_TMEM_LOAD_16dp128b8xENS4_13SM90_TMA_LOADES1B_NS4_17SM75_U32x4_LDSM_NENS4_14SM90_TMA_STOREES1B_NS4_17SM90_U32x4_STSM_NENS4_39AutoVectorizingCopyWithAssumedAlignmentILi128EEEEEEvvEEEEvNT_6ParamsE) ;  /* 0xffffff6004f47950 */ /* 0x000fea0003c3ffff */
        .weak           $__internal_2_$__cuda_sm10x_tcgen05_guardrail_trap_unallocated_columns_being_dealloced
        .type           $__internal_2_$__cuda_sm10x_tcgen05_guardrail_trap_unallocated_columns_being_dealloced,@function
        .size           $__internal_2_$__cuda_sm10x_tcgen05_guardrail_trap_unallocated_columns_being_dealloced,(.L_x_196 - $__internal_2_$__cuda_sm10x_tcgen05_guardrail_trap_unallocated_columns_being_dealloced)
$__internal_2_$__cuda_sm10x_tcgen05_guardrail_trap_unallocated_columns_being_dealloced:
[----:B------:R-:W-:Y:S05]  /*9c30*/  BPT.TRAP 0x1 ;  /* 0x000000040000795c */ /* 0x000fea0000300000 */
[----:B------:R-:W-:-:S04]  /*9c40*/  HFMA2 R3, -RZ, RZ, 0, 0 ;  /* 0x00000000ff037431 */ /* 0x000fc800000001ff */
[----:B------:R-:W-:Y:S05]  /*9c50*/  RET.REL.NODEC R2 `(_ZN7cutlass13device_kernelINS_4gemm6kernel13GemmUniversalIN4cute5tupleIJiiiiEEENS1_10collective13CollectiveMmaINS1_35MainloopSm100TmaUmmaWarpSpecializedILi8ELi2ELi4ENS5_IJNS4_1CILi2EEESB_NSA_ILi1EEEEEEEENS5_IJNSA_ILi64EEENSA_ILi128EEENSA_ILi32EEEEEENS_10tfloat32_tENS5_IJlSC_lEEESJ_SK_NS4_8TiledMMAINS4_8MMA_AtomIJNS4_17SM100_MMA_TF32_SSISJ_SJ_fLi64ELi128ELNS4_4UMMA5MajorE0ELSP_0ELNSO_7ScaleInE0ELSQ_0EEEEEENS4_6LayoutINS5_IJSC_SC_SC_EEENS5_IJNSA_ILi0EEESV_SV_EEEEENS5_IJNS4_10UnderscoreESY_SY_EEEEENS4_23SM90_TMA_LOAD_MULTICASTENS4_14ComposedLayoutINS4_7SwizzleILi3ELi4ELi3EEENS4_18smem_ptr_flag_bitsILi32EEENST_INS5_IJNSA_ILi8EEESH_EEENS5_IJSH_SC_EEEEEEEvNS4_8identityES11_S1B_vS1C_EENS_8epilogue10collective18CollectiveEpilogueINS1E_23Sm100TmaWarpSpecializedILi4ELi2ELi16ELb1ELb0EEEJSI_NS5_IJNST_ISF_SC_EENST_ISH_SC_EEEEESJ_SK_SJ_SK_NS1E_6fusion15FusionCallbacksIS1I_NS1M_17LinearCombinationISJ_fSJ_fLNS_15FloatRoundStyleE2EEESI_S1L_JEEENS4_5SM1004TMEM4LOAD26SM100_TMEM_LOAD_16dp128b8xENS4_13SM90_TMA_LOADES1B_NS4_17SM75_U32x4_LDSM_NENS4_14SM90_TMA_STOREES1B_NS4_17SM90_U32x4_STSM_NENS4_39AutoVectorizingCopyWithAssumedAlignmentILi128EEEEEEvvEEEEvNT_6ParamsE) ;  /* 0xffffff6002e87950 */ /* 0x000fea0003c3ffff */
.L_x_195:
[----:B------:R-:W-:-:S00]  /*9c60*/  BRA `(.L_x_195) ;  /* 0xfffffffc00fc7947 */ /* 0x000fc0000383ffff */
[----:B------:R-:W-:-:S00]  /*9c70*/  NOP ;  /* 0x0000000000007918 */ /* 0x000fc00000000000 */
        /* <DEDUP_REMOVED lines=8> */
.L_x_196:


//--------------------- .nv.global.init           --------------------------
	.section	.nv.global.init,"aw",@progbits
.nv.global.init:
	.type		$str$27,@object
	.size		$str$27,($str$28 - $str$27)
$str$27:
        /*0000*/ 	.byte	0x28, 0x61, 0x64, 0x64, 0x72, 0x65, 0x73, 0x73, 0x20, 0x26, 0x20, 0x6d, 0x61, 0x73, 0x6b, 0x29
        /*0010*/ 	.byte	0x20, 0x3d, 0x3d, 0x20, 0x30, 0x00
	.type		$str$28,@object
	.size		$str$28,($str$26 - $str$28)
$str$28:
        /*0016*/ 	.byte	0x2f, 0x74, 0x6d, 0x70, 0x2f, 0x63, 0x75, 0x74, 0x6c, 0x61, 0x73, 0x73, 0x5f, 0x73, 0x77, 0x65
        /*0026*/ 	.byte	0x65, 0x70, 0x5f, 0x73, 0x72, 0x63, 0x2f, 0x69, 0x6e, 0x63, 0x6c, 0x75, 0x64, 0x65, 0x2f, 0x63
        /*0036*/ 	.byte	0x75, 0x74, 0x65, 0x2f, 0x70, 0x6f, 0x69, 0x6e, 0x74, 0x65, 0x72, 0x5f, 0x66, 0x6c, 0x61, 0x67
        /*0046*/ 	.byte	0x67, 0x65, 0x64, 0x2e, 0x68, 0x70, 0x70, 0x00
	.type		$str$26,@object
	.size		$str$26,($str$25 - $str$26)
$str$26:
        /*004e*/ 	.byte	0x2f, 0x74, 0x6d, 0x70, 0x2f, 0x63, 0x75, 0x74, 0x6c, 0x61, 0x73, 0x73, 0x5f, 0x73, 0x77, 0x65
        /*005e*/ 	.byte	0x65, 0x70, 0x5f, 0x73, 0x72, 0x63, 0x2f, 0x69, 0x6e, 0x63, 0x6c, 0x75, 0x64, 0x65, 0x2f, 0x63
        /*006e*/ 	.byte	0x75, 0x74, 0x65, 0x2f, 0x61, 0x74, 0x6f, 0x6d, 0x2f, 0x63, 0x6f, 0x70, 0x79, 0x5f, 0x74, 0x72
        /*007e*/ 	.byte	0x61, 0x69, 0x74, 0x73, 0x5f, 0x73, 0x6d, 0x31, 0x30, 0x30, 0x2e, 0x68, 0x70, 0x70, 0x00
	.type		$str$25,@object
	.size		$str$25,(__unnamed_1 - $str$25)
$str$25:
        /*008d*/ 	.byte	0x28, 0x28, 0x75, 0x69, 0x6e, 0x74, 0x33, 0x32, 0x5f, 0x74, 0x28, 0x74, 0x68, 0x72, 0x65, 0x61
        /*009d*/ 	.byte	0x64, 0x49, 0x64, 0x78, 0x2e, 0x78, 0x29, 0x20, 0x2f, 0x20, 0x33, 0x32, 0x29, 0x20, 0x25, 0x20
        /*00ad*/ 	.byte	0x34, 0x29, 0x20, 0x3d, 0x3d, 0x20, 0x28, 0x28, 0x28, 0x74, 0x6d, 0x65, 0x6d, 0x5f, 0x61, 0x64
        /*00bd*/ 	.byte	0x64, 0x72, 0x20, 0x3e, 0x3e, 0x20, 0x31, 0x36, 0x29, 0x20, 0x2f, 0x20, 0x33, 0x32, 0x29, 0x20
        /*00cd*/ 	.byte	0x25, 0x20, 0x34, 0x29, 0x00
	.type		__unnamed_1,@object
	.size		__unnamed_1,(__unnamed_2 - __unnamed_1)
__unnamed_1:
        /*00d2*/ 	.byte	0x61, 0x75, 0x74, 0x6f, 0x20, 0x63, 0x75, 0x74, 0x65, 0x3a, 0x3a, 0x61, 0x73, 0x5f, 0x70, 0x6f
        /* <DEDUP_REMOVED lines=24> */
        /*0262*/ 	.byte	0x30, 0x34, 0x38, 0x3e, 0x3e, 0x3e, 0x3e, 0x5d, 0x00
	.type		__unnamed_2,@object
	.size		__unnamed_2,(.L_2 - __unnamed_2)
__unnamed_2:
        /* <DEDUP_REMOVED lines=45> */
        /*053b*/ 	.byte	0x3e, 0x3e, 0x3e, 0x5d, 0x00
.L_2:


//--------------------- .nv.shared._ZN7cutlass13device_kernelINS_4gemm6kernel13GemmUniversalIN4cute5tupleIJiiiiEEENS1_10collective13CollectiveMmaINS1_35MainloopSm100TmaUmmaWarpSpecializedILi8ELi2ELi4ENS5_IJNS4_1CILi2EEESB_NSA_ILi1EEEEEEEENS5_IJNSA_ILi64EEENSA_ILi128EEENSA_ILi32EEEEEENS_10tfloat32_tENS5_IJlSC_lEEESJ_SK_NS4_8TiledMMAINS4_8MMA_AtomIJNS4_17SM100_MMA_TF32_SSISJ_SJ_fLi64ELi128ELNS4_4UMMA5MajorE0ELSP_0ELNSO_7ScaleInE0ELSQ_0EEEEEENS4_6LayoutINS5_IJSC_SC_SC_EEENS5_IJNSA_ILi0EEESV_SV_EEEEENS5_IJNS4_10UnderscoreESY_SY_EEEEENS4_23SM90_TMA_LOAD_MULTICASTENS4_14ComposedLayoutINS4_7SwizzleILi3ELi4ELi3EEENS4_18smem_ptr_flag_bitsILi32EEENST_INS5_IJNSA_ILi8EEESH_EEENS5_IJSH_SC_EEEEEEEvNS4_8identityES11_S1B_vS1C_EENS_8epilogue10collective18CollectiveEpilogueINS1E_23Sm100TmaWarpSpecializedILi4ELi2ELi16ELb1ELb0EEEJSI_NS5_IJNST_ISF_SC_EENST_ISH_SC_EEEEESJ_SK_SJ_SK_NS1E_6fusion15FusionCallbacksIS1I_NS1M_17LinearCombinationISJ_fSJ_fLNS_15FloatRoundStyleE2EEESI_S1L_JEEENS4_5SM1004TMEM4LOAD26SM100_TMEM_LOAD_16dp128b8xENS4_13SM90_TMA_LOADES1B_NS4_17SM75_U32x4_LDSM_NENS4_14SM90_TMA_STOREES1B_NS4_17SM90_U32x4_STSM_NENS4_39AutoVectorizingCopyWithAssumedAlignmentILi128EEEEEEvvEEEEvNT_6ParamsE --------------------------
	.section	.nv.shared._ZN7cutlass13device_kernelINS_4gemm6kernel13GemmUniversalIN4cute5tupleIJiiiiEEENS1_10collective13CollectiveMmaINS1_35MainloopSm100TmaUmmaWarpSpecializedILi8ELi2ELi4ENS5_IJNS4_1CILi2EEESB_NSA_ILi1EEEEEEEENS5_IJNSA_ILi64EEENSA_ILi128EEENSA_ILi32EEEEEENS_10tfloat32_tENS5_IJlSC_lEEESJ_SK_NS4_8TiledMMAINS4_8MMA_AtomIJNS4_17SM100_MMA_TF32_SSISJ_SJ_fLi64ELi128ELNS4_4UMMA5MajorE0ELSP_0ELNSO_7ScaleInE0ELSQ_0EEEEEENS4_6LayoutINS5_IJSC_SC_SC_EEENS5_IJNSA_ILi0EEESV_SV_EEEEENS5_IJNS4_10UnderscoreESY_SY_EEEEENS4_23SM90_TMA_LOAD_MULTICASTENS4_14ComposedLayoutINS4_7SwizzleILi3ELi4ELi3EEENS4_18smem_ptr_flag_bitsILi32EEENST_INS5_IJNSA_ILi8EEESH_EEENS5_IJSH_SC_EEEEEEEvNS4_8identityES11_S1B_vS1C_EENS_8epilogue10collective18CollectiveEpilogueINS1E_23Sm100TmaWarpSpecializedILi4ELi2ELi16ELb1ELb0EEEJSI_NS5_IJNST_ISF_SC_EENST_ISH_SC_EEEEESJ_SK_SJ_SK_NS1E_6fusion15FusionCallbacksIS1I_NS1M_17LinearCombinationISJ_fSJ_fLNS_15FloatRoundStyleE2EEESI_S1L_JEEENS4_5SM1004TMEM4LOAD26SM100_TMEM_LOAD_16dp128b8xENS4_13SM90_TMA_LOADES1B_NS4_17SM75_U32x4_LDSM_NENS4_14SM90_TMA_STOREES1B_NS4_17SM90_U32x4_STSM_NENS4_39AutoVectorizingCopyWithAssumedAlignmentILi128EEEEEEvvEEEEvNT_6ParamsE,"aw",@nobits
	.sectionflags	@""
	.align	16
	.zero		1024


//--------------------- .nv.shared.reserved.0     --------------------------
	.section	.nv.shared.reserved.0,"aw",@nobits
	.weak		__nv_reservedSMEM_offset_0_alias
	.size		__nv_reservedSMEM_offset_0_alias, 0, 64
	.other		__nv_reservedSMEM_offset_0_alias,@"STO_CUDA_RESERVED_SHARED STV_DEFAULT"
__nv_reservedSMEM_offset_0_alias:
	.zero		0
.nv.shared.reserved.0:
	.zero		64
	.weak		__nv_reservedSMEM_tcgen05_partition
	.type		__nv_reservedSMEM_tcgen05_partition,@object
	.size		__nv_reservedSMEM_tcgen05_partition,(.L_0 - __nv_reservedSMEM_tcgen05_partition)
__nv_reservedSMEM_tcgen05_partition:
	.zero		32
.L_0:


//--------------------- .nv.global                --------------------------
	.section	.nv.global,"aw",@nobits
.nv.global:
	.type		_ZN40_INTERNAL_7a5bb11b_4_k_cu_a0e06101_218884cute1_E,@object
	.size		_ZN40_INTERNAL_7a5bb11b_4_k_cu_a0e06101_218884cute1_E,(_ZN40_INTERNAL_7a5bb11b_4_k_cu_a0e06101_218884cuda3std3__45__cpo6cbeginE - _ZN40_INTERNAL_7a5bb11b_4_k_cu_a0e06101_218884cute1_E)
_ZN40_INTERNAL_7a5bb11b_4_k_cu_a0e06101_218884cute1_E:
	.zero		1
	.type		_ZN40_INTERNAL_7a5bb11b_4_k_cu_a0e06101_218884cuda3std3__45__cpo6cbeginE,@object
	.size		_ZN40_INTERNAL_7a5bb11b_4_k_cu_a0e06101_218884cuda3std3__45__cpo6cbeginE,(_ZN40_INTERNAL_7a5bb11b_4_k_cu_a0e06101_218884cuda3std3__48in_placeE - _ZN40_INTERNAL_7a5bb11b_4_k_cu_a0e06101_218884cuda3std3__45__cpo6cbeginE)
_ZN40_INTERNAL_7a5bb11b_4_k_cu_a0e06101_218884cuda3std3__45__cpo6cbeginE:
	.zero		1
	.type		_ZN40_INTERNAL_7a5bb11b_4_k_cu_a0e06101_218884cuda3std3__48in_placeE,@object
	.size		_ZN40_INTERNAL_7a5bb11b_4_k_cu_a0e06101_218884cuda3std3__48in_placeE,(_ZN40_INTERNAL_7a5bb11b_4_k_cu_a0e06101_218884cuda3std6ranges3__45__cpo9iter_moveE - _ZN40_INTERNAL_7a5bb11b_4_k_cu_a0e06101_218884cuda3std3__48in_placeE)
_ZN40_INTERNAL_7a5bb11b_4_k_cu_a0e06101_218884cuda3std3__48in_placeE:
	.zero		1
	.type		_ZN40_INTERNAL_7a5bb11b_4_k_cu_a0e06101_218884cuda3std6ranges3__45__cpo9iter_moveE,@object
	.size		_ZN40_INTERNAL_7a5bb11b_4_k_cu_a0e06101_218884cuda3std6ranges3__45__cpo9iter_moveE,(_ZN40_INTERNAL_7a5bb11b_4_k_cu_a0e06101_218884cuda3std3__45__cpo5beginE - _ZN40_INTERNAL_7a5bb11b_4_k_cu_a0e06101_218884cuda3std6ranges3__45__cpo9iter_moveE)
_ZN40_INTERNAL_7a5bb11b_4_k_cu_a0e06101_218884cuda3std6ranges3__45__cpo9iter_moveE:
	.zero		1
	.type		_ZN40_INTERNAL_7a5bb11b_4_k_cu_a0e06101_218884cuda3std3__45__cpo5beginE,@object
	.size		_ZN40_INTERNAL_7a5bb11b_4_k_cu_a0e06101_218884cuda3std3__45__cpo5beginE,(_ZN40_INTERNAL_7a5bb11b_4_k_cu_a0e06101_218884cuda3std3__442_GLOBAL__N__7a5bb11b_4_k_cu_a0e06101_218886ignoreE - _ZN40_INTERNAL_7a5bb11b_4_k_cu_a0e06101_218884cuda3std3__45__cpo5beginE)
_ZN40_INTERNAL_7a5bb11b_4_k_cu_a0e06101_218884cuda3std3__45__cpo5beginE:
	.zero		1
	.type		_ZN40_INTERNAL_7a5bb11b_4_k_cu_a0e06101_218884cuda3std3__442_GLOBAL__N__7a5bb11b_4_k_cu_a0e06101_218886ignoreE,@object
	.size		_ZN40_INTERNAL_7a5bb11b_4_k_cu_a0e06101_218884cuda3std3__442_GLOBAL__N__7a5bb11b_4_k_cu_a0e06101_218886ignoreE,(_ZN40_INTERNAL_7a5bb11b_4_k_cu_a0e06101_218884cute7productE - _ZN40_INTERNAL_7a5bb11b_4_k_cu_a0e06101_218884cuda3std3__442_GLOBAL__N__7a5bb11b_4_k_cu_a0e06101_218886ignoreE)
_ZN40_INTERNAL_7a5bb11b_4_k_cu_a0e06101_218884cuda3std3__442_GLOBAL__N__7a5bb11b_4_k_cu_a0e06101_218886ignoreE:
	.zero		1
	.type		_ZN40_INTERNAL_7a5bb11b_4_k_cu_a0e06101_218884cute7productE,@object
	.size		_ZN40_INTERNAL_7a5bb11b_4_k_cu_a0e06101_218884cute7productE,(_ZN40_INTERNAL_7a5bb11b_4_k_cu_a0e06101_218884cuda3std3__45__cpo3endE - _ZN40_INTERNAL_7a5bb11b_4_k_cu_a0e06101_218884cute7productE)
_ZN40_INTERNAL_7a5bb11b_4_k_cu_a0e06101_218884cute7productE:
	.zero		1
	.type		_ZN40_INTERNAL_7a5bb11b_4_k_cu_a0e06101_218884cuda3std3__45__cpo3endE,@object
	.size		_ZN40_INTERNAL_7a5bb11b_4_k_cu_a0e06101_218884cuda3std3__45__cpo3endE,(_ZN40_INTERNAL_7a5bb11b_4_k_cu_a0e06101_218884cuda3std3__419piecewise_constructE - _ZN40_INTERNAL_7a5bb11b_4_k_cu_a0e06101_218884cuda3std3__45__cpo3endE)
_ZN40_INTERNAL_7a5bb11b_4_k_cu_a0e06101_218884cuda3std3__45__cpo3endE:
	.zero		1
	.type		_ZN40_INTERNAL_7a5bb11b_4_k_cu_a0e06101_218884cuda3std3__419piecewise_constructE,@object
	.size		_ZN40_INTERNAL_7a5bb11b_4_k_cu_a0e06101_218884cuda3std3__419piecewise_constructE,(_ZN40_INTERNAL_7a5bb11b_4_k_cu_a0e06101_218884cuda3std3__45__cpo4cendE - _ZN40_INTERNAL_7a5bb11b_4_k_cu_a0e06101_218884cuda3std3__419piecewise_constructE)
_ZN40_INTERNAL_7a5bb11b_4_k_cu_a0e06101_218884cuda3std3__419piecewise_constructE:
	.zero		1
	.type		_ZN40_INTERNAL_7a5bb11b_4_k_cu_a0e06101_218884cuda3std3__45__cpo4cendE,@object
	.size		_ZN40_INTERNAL_7a5bb11b_4_k_cu_a0e06101_218884cuda3std3__45__cpo4cendE,(_ZN40_INTERNAL_7a5bb11b_4_k_cu_a0e06101_218884cuda3std6ranges3__45__cpo4swapE - _ZN40_INTERNAL_7a5bb11b_4_k_cu_a0e06101_218884cuda3std3__45__cpo4cendE)
_ZN40_INTERNAL_7a5bb11b_4_k_cu_a0e06101_218884cuda3std3__45__cpo4cendE:
	.zero		1
	.type		_ZN40_INTERNAL_7a5bb11b_4_k_cu_a0e06101_218884cuda3std6ranges3__45__cpo4swapE,@object
	.size		_ZN40_INTERNAL_7a5bb11b_4_k_cu_a0e06101_218884cuda3std6ranges3__45__cpo4swapE,(.L_10 - _ZN40_INTERNAL_7a5bb11b_4_k_cu_a0e06101_218884cuda3std6ranges3__45__cpo4swapE)
_ZN40_INTERNAL_7a5bb11b_4_k_cu_a0e06101_218884cuda3std6ranges3__45__cpo4swapE:
	.zero		1
.L_10:


//--------------------- .nv.constant0._ZN7cutlass13device_kernelINS_4gemm6kernel13GemmUniversalIN4cute5tupleIJiiiiEEENS1_10collective13CollectiveMmaINS1_35MainloopSm100TmaUmmaWarpSpecializedILi8ELi2ELi4ENS5_IJNS4_1CILi2EEESB_NSA_ILi1EEEEEEEENS5_IJNSA_ILi64EEENSA_ILi128EEENSA_ILi32EEEEEENS_10tfloat32_tENS5_IJlSC_lEEESJ_SK_NS4_8TiledMMAINS4_8MMA_AtomIJNS4_17SM100_MMA_TF32_SSISJ_SJ_fLi64ELi128ELNS4_4UMMA5MajorE0ELSP_0ELNSO_7ScaleInE0ELSQ_0EEEEEENS4_6LayoutINS5_IJSC_SC_SC_EEENS5_IJNSA_ILi0EEESV_SV_EEEEENS5_IJNS4_10UnderscoreESY_SY_EEEEENS4_23SM90_TMA_LOAD_MULTICASTENS4_14ComposedLayoutINS4_7SwizzleILi3ELi4ELi3EEENS4_18smem_ptr_flag_bitsILi32EEENST_INS5_IJNSA_ILi8EEESH_EEENS5_IJSH_SC_EEEEEEEvNS4_8identityES11_S1B_vS1C_EENS_8epilogue10collective18CollectiveEpilogueINS1E_23Sm100TmaWarpSpecializedILi4ELi2ELi16ELb1ELb0EEEJSI_NS5_IJNST_ISF_SC_EENST_ISH_SC_EEEEESJ_SK_SJ_SK_NS1E_6fusion15FusionCallbacksIS1I_NS1M_17LinearCombinationISJ_fSJ_fLNS_15FloatRoundStyleE2EEESI_S1L_JEEENS4_5SM1004TMEM4LOAD26SM100_TMEM_LOAD_16dp128b8xENS4_13SM90_TMA_LOADES1B_NS4_17SM75_U32x4_LDSM_NENS4_14SM90_TMA_STOREES1B_NS4_17SM90_U32x4_STSM_NENS4_39AutoVectorizingCopyWithAssumedAlignmentILi128EEEEEEvvEEEEvNT_6ParamsE --------------------------
	.section	.nv.constant0._ZN7cutlass13device_kernelINS_4gemm6kernel13GemmUniversalIN4cute5tupleIJiiiiEEENS1_10collective13CollectiveMmaINS1_35MainloopSm100TmaUmmaWarpSpecializedILi8ELi2ELi4ENS5_IJNS4_1CILi2EEESB_NSA_ILi1EEEEEEEENS5_IJNSA_ILi64EEENSA_ILi128EEENSA_ILi32EEEEEENS_10tfloat32_tENS5_IJlSC_lEEESJ_SK_NS4_8TiledMMAINS4_8MMA_AtomIJNS4_17SM100_MMA_TF32_SSISJ_SJ_fLi64ELi128ELNS4_4UMMA5MajorE0ELSP_0ELNSO_7ScaleInE0ELSQ_0EEEEEENS4_6LayoutINS5_IJSC_SC_SC_EEENS5_IJNSA_ILi0EEESV_SV_EEEEENS5_IJNS4_10UnderscoreESY_SY_EEEEENS4_23SM90_TMA_LOAD_MULTICASTENS4_14ComposedLayoutINS4_7SwizzleILi3ELi4ELi3EEENS4_18smem_ptr_flag_bitsILi32EEENST_INS5_IJNSA_ILi8EEESH_EEENS5_IJSH_SC_EEEEEEEvNS4_8identityES11_S1B_vS1C_EENS_8epilogue10collective18CollectiveEpilogueINS1E_23Sm100TmaWarpSpecializedILi4ELi2ELi16ELb1ELb0EEEJSI_NS5_IJNST_ISF_SC_EENST_ISH_SC_EEEEESJ_SK_SJ_SK_NS1E_6fusion15FusionCallbacksIS1I_NS1M_17LinearCombinationISJ_fSJ_fLNS_15FloatRoundStyleE2EEESI_S1L_JEEENS4_5SM1004TMEM4LOAD26SM100_TMEM_LOAD_16dp128b8xENS4_13SM90_TMA_LOADES1B_NS4_17SM75_U32x4_LDSM_NENS4_14SM90_TMA_STOREES1B_NS4_17SM90_U32x4_STSM_NENS4_39AutoVectorizingCopyWithAssumedAlignmentILi128EEEEEEvvEEEEvNT_6ParamsE,"a",@progbits
	.sectionflags	@""
	.align	4
.nv.constant0._ZN7cutlass13device_kernelINS_4gemm6kernel13GemmUniversalIN4cute5tupleIJiiiiEEENS1_10collective13CollectiveMmaINS1_35MainloopSm100TmaUmmaWarpSpecializedILi8ELi2ELi4ENS5_IJNS4_1CILi2EEESB_NSA_ILi1EEEEEEEENS5_IJNSA_ILi64EEENSA_ILi128EEENSA_ILi32EEEEEENS_10tfloat32_tENS5_IJlSC_lEEESJ_SK_NS4_8TiledMMAINS4_8MMA_AtomIJNS4_17SM100_MMA_TF32_SSISJ_SJ_fLi64ELi128ELNS4_4UMMA5MajorE0ELSP_0ELNSO_7ScaleInE0ELSQ_0EEEEEENS4_6LayoutINS5_IJSC_SC_SC_EEENS5_IJNSA_ILi0EEESV_SV_EEEEENS5_IJNS4_10UnderscoreESY_SY_EEEEENS4_23SM90_TMA_LOAD_MULTICASTENS4_14ComposedLayoutINS4_7SwizzleILi3ELi4ELi3EEENS4_18smem_ptr_flag_bitsILi32EEENST_INS5_IJNSA_ILi8EEESH_EEENS5_IJSH_SC_EEEEEEEvNS4_8identityES11_S1B_vS1C_EENS_8epilogue10collective18CollectiveEpilogueINS1E_23Sm100TmaWarpSpecializedILi4ELi2ELi16ELb1ELb0EEEJSI_NS5_IJNST_ISF_SC_EENST_ISH_SC_EEEEESJ_SK_SJ_SK_NS1E_6fusion15FusionCallbacksIS1I_NS1M_17LinearCombinationISJ_fSJ_fLNS_15FloatRoundStyleE2EEESI_S1L_JEEENS4_5SM1004TMEM4LOAD26SM100_TMEM_LOAD_16dp128b8xENS4_13SM90_TMA_LOADES1B_NS4_17SM75_U32x4_LDSM_NENS4_14SM90_TMA_STOREES1B_NS4_17SM90_U32x4_STSM_NENS4_39AutoVectorizingCopyWithAssumedAlignmentILi128EEEEEEvvEEEEvNT_6ParamsE:
	.zero		2944


//--------------------- SYMBOLS --------------------------

	.type		.nv.reservedSmem.offset0,@object
	.size		.nv.reservedSmem.offset0,0x4
	.type		.nv.reservedSmem.cap,@object
	.size		.nv.reservedSmem.cap,0x4
	.type		__assertfail,@function
